// auto-generated by cutlass_sweep.gemm — config: {"arch": "sm_100", "cluster_m": 1, "cluster_n": 1, "dtype": "tf32", "stages": 0, "tile_k": 32, "tile_m": 128, "tile_n": 128}
#include "cutlass/cutlass.h"
#include "cutlass/gemm/collective/collective_builder.hpp"
#include "cutlass/gemm/device/gemm_universal_adapter.h"
#include "cutlass/gemm/kernel/gemm_universal.hpp"
#include "cutlass/epilogue/collective/collective_builder.hpp"

using ElemA = cutlass::tfloat32_t;
using ElemB = cutlass::tfloat32_t;
using ElemCD = cutlass::tfloat32_t;
using Acc  = float;
using TileShape    = cute::Shape<cute::_128, cute::_128, cute::_32>;
using ClusterShape = cute::Shape<cute::_1, cute::_1, cute::_1>;

using CollectiveEpilogue = typename cutlass::epilogue::collective::CollectiveBuilder<
    cutlass::arch::Sm100, cutlass::arch::OpClassTensorOp,
    TileShape, ClusterShape,
    cutlass::epilogue::collective::EpilogueTileAuto,
    Acc, Acc,
    ElemCD, cutlass::layout::RowMajor, 128 / cutlass::sizeof_bits<ElemCD>::value,
    ElemCD, cutlass::layout::RowMajor, 128 / cutlass::sizeof_bits<ElemCD>::value,
    cutlass::epilogue::collective::EpilogueScheduleAuto
  >::CollectiveOp;

using CollectiveMainloop = typename cutlass::gemm::collective::CollectiveBuilder<
    cutlass::arch::Sm100, cutlass::arch::OpClassTensorOp,
    ElemA, cutlass::layout::RowMajor, 128 / cutlass::sizeof_bits<ElemA>::value,
    ElemB, cutlass::layout::ColumnMajor, 128 / cutlass::sizeof_bits<ElemB>::value,
    Acc,
    TileShape, ClusterShape,
    cutlass::gemm::collective::StageCountAutoCarveout<static_cast<int>(sizeof(typename CollectiveEpilogue::SharedStorage))>,
    cutlass::gemm::collective::KernelScheduleAuto
  >::CollectiveOp;

using GemmKernel = cutlass::gemm::kernel::GemmUniversal<
    cute::Shape<int,int,int,int>,
    CollectiveMainloop,
    CollectiveEpilogue
>;
using Gemm = cutlass::gemm::device::GemmUniversalAdapter<GemmKernel>;

// Force the device kernel symbol into the cubin without needing a host main.
auto* _anchor = &cutlass::device_kernel<GemmKernel>;


// ===== COMPILED SASS (sm_100a) =====

	.target	sm_100a

	.elftype	@"ET_EXEC"


//--------------------- .note.nv.tkinfo           --------------------------
	.section	.note.nv.tkinfo,"",@"SHT_NOTE"
	.sectionflags	@"SHF_NOTE_NV_TKINFO"
	.tkinfo
        /*0018*/ 	.word	0x00000002
        /*0030*/ 	.string	""
        /*0030*/ 	.string	"ptxas"
        /*0030*/ 	.string	"Cuda compilation tools, release 13.0, V13.0.88"
        /*0030*/ 	.string	"Build cuda_13.0.r13.0/compiler.36424714_0"
        /*0030*/ 	.string	"-arch sm_100a -m 64 "



//--------------------- .note.nv.cuinfo           --------------------------
	.section	.note.nv.cuinfo,"",@"SHT_NOTE"
	.sectionflags	@"SHF_NOTE_NV_CUINFO"
        /*0018*/ 	.short	0x0002
        /*001a*/ 	.short	0x0064
        /*001c*/ 	.short	0x0082
	.zero		2


//--------------------- .nv.info                  --------------------------
	.section	.nv.info,"",@"SHT_CUDA_INFO"
	.align	4


	//----- nvinfo : EIATTR_REGCOUNT
	.align		4
        /*0000*/ 	.byte	0x04, 0x2f
        /*0002*/ 	.short	(.L_19 - .L_18)
	.align		4
.L_18:
        /*0004*/ 	.word	index@(_ZN7cutlass13device_kernelINS_4gemm6kernel13GemmUniversalIN4cute5tupleIJiiiiEEENS1_10collective13CollectiveMmaINS1_35MainloopSm100TmaUmmaWarpSpecializedILi6ELi2ELi4ENS5_IJNS4_1CILi1EEESB_SB_EEEEENS5_IJNSA_ILi128EEESE_NSA_ILi32EEEEEENS_10tfloat32_tENS5_IJlSB_lEEESH_SI_NS4_8TiledMMAINS4_8MMA_AtomIJNS4_17SM100_MMA_TF32_SSISH_SH_fLi128ELi128ELNS4_4UMMA5MajorE0ELSN_0ELNSM_7ScaleInE0ELSO_0EEEEEENS4_6LayoutISC_NS5_IJNSA_ILi0EEESS_SS_EEEEENS5_IJNS4_10UnderscoreESV_SV_EEEEENS4_13SM90_TMA_LOADENS4_14ComposedLayoutINS4_7SwizzleILi3ELi4ELi3EEENS4_18smem_ptr_flag_bitsILi32EEENSR_INS5_IJNSA_ILi8EEESF_EEENS5_IJSF_SB_EEEEEEEvNS4_8identityESY_S18_vS19_EENS_8epilogue10collective18CollectiveEpilogueINS1B_23Sm100TmaWarpSpecializedILi4ELi2ELi16ELb1ELb0EEEJSG_NS5_IJNSR_ISE_SB_EENSR_INSA_ILi16EEESB_EEEEESH_SI_SH_SI_NS1B_6fusion15FusionCallbacksIS1F_NS1K_17LinearCombinationISH_fSH_fLNS_15FloatRoundStyleE2EEESG_S1J_JEEENS4_5SM1004TMEM4LOAD26SM100_TMEM_LOAD_32dp32b16xESY_NSZ_INS10_ILi2ELi4ELi3EEES13_NSR_INS5_IJS14_S1H_EEENS5_IJS1H_SB_EEEEEEENS4_39AutoVectorizingCopyWithAssumedAlignmentILi128EEENS4_14SM90_TMA_STOREES1Y_S20_S20_EEEvvEEEEvNT_6ParamsE)
        /*0008*/ 	.word	0x00000060


	//----- nvinfo : EIATTR_FRAME_SIZE
	.align		4
.L_19:
        /*000c*/ 	.byte	0x04, 0x11
        /*000e*/ 	.short	(.L_21 - .L_20)
	.align		4
.L_20:
        /*0010*/ 	.word	index@($__internal_2_$__cuda_sm10x_tcgen05_guardrail_trap_unallocated_columns_being_dealloced)
        /*0014*/ 	.word	0x00000000


	//----- nvinfo : EIATTR_FRAME_SIZE
	.align		4
.L_21:
        /*0018*/ 	.byte	0x04, 0x11
        /*001a*/ 	.short	(.L_23 - .L_22)
	.align		4
.L_22:
        /*001c*/ 	.word	index@($__internal_1_$__cuda_sm10x_tcgen05_guardrail_trap_phase_invalid_during_alloc)
        /*0020*/ 	.word	0x00000000


	//----- nvinfo : EIATTR_FRAME_SIZE
	.align		4
.L_23:
        /*0024*/ 	.byte	0x04, 0x11
        /*0026*/ 	.short	(.L_25 - .L_24)
	.align		4
.L_24:
        /*0028*/ 	.word	index@($__internal_0_$__cuda_sm10x_tcgen05_guardrail_trap_col_being_dealloced_not_returned_by_alloc)
        /*002c*/ 	.word	0x00000000


	//----- nvinfo : EIATTR_FRAME_SIZE
	.align		4
.L_25:
        /*0030*/ 	.byte	0x04, 0x11
        /*0032*/ 	.short	(.L_27 - .L_26)
	.align		4
.L_26:
        /*0034*/ 	.word	index@(_ZN7cutlass13device_kernelINS_4gemm6kernel13GemmUniversalIN4cute5tupleIJiiiiEEENS1_10collective13CollectiveMmaINS1_35MainloopSm100TmaUmmaWarpSpecializedILi6ELi2ELi4ENS5_IJNS4_1CILi1EEESB_SB_EEEEENS5_IJNSA_ILi128EEESE_NSA_ILi32EEEEEENS_10tfloat32_tENS5_IJlSB_lEEESH_SI_NS4_8TiledMMAINS4_8MMA_AtomIJNS4_17SM100_MMA_TF32_SSISH_SH_fLi128ELi128ELNS4_4UMMA5MajorE0ELSN_0ELNSM_7ScaleInE0ELSO_0EEEEEENS4_6LayoutISC_NS5_IJNSA_ILi0EEESS_SS_EEEEENS5_IJNS4_10UnderscoreESV_SV_EEEEENS4_13SM90_TMA_LOADENS4_14ComposedLayoutINS4_7SwizzleILi3ELi4ELi3EEENS4_18smem_ptr_flag_bitsILi32EEENSR_INS5_IJNSA_ILi8EEESF_EEENS5_IJSF_SB_EEEEEEEvNS4_8identityESY_S18_vS19_EENS_8epilogue10collective18CollectiveEpilogueINS1B_23Sm100TmaWarpSpecializedILi4ELi2ELi16ELb1ELb0EEEJSG_NS5_IJNSR_ISE_SB_EENSR_INSA_ILi16EEESB_EEEEESH_SI_SH_SI_NS1B_6fusion15FusionCallbacksIS1F_NS1K_17LinearCombinationISH_fSH_fLNS_15FloatRoundStyleE2EEESG_S1J_JEEENS4_5SM1004TMEM4LOAD26SM100_TMEM_LOAD_32dp32b16xESY_NSZ_INS10_ILi2ELi4ELi3EEES13_NSR_INS5_IJS14_S1H_EEENS5_IJS1H_SB_EEEEEEENS4_39AutoVectorizingCopyWithAssumedAlignmentILi128EEENS4_14SM90_TMA_STOREES1Y_S20_S20_EEEvvEEEEvNT_6ParamsE)
        /*0038*/ 	.word	0x00000000


	//----- nvinfo : EIATTR_MIN_STACK_SIZE
	.align		4
.L_27:
        /*003c*/ 	.byte	0x04, 0x12
        /*003e*/ 	.short	(.L_29 - .L_28)
	.align		4
.L_28:
        /*0040*/ 	.word	index@(_ZN7cutlass13device_kernelINS_4gemm6kernel13GemmUniversalIN4cute5tupleIJiiiiEEENS1_10collective13CollectiveMmaINS1_35MainloopSm100TmaUmmaWarpSpecializedILi6ELi2ELi4ENS5_IJNS4_1CILi1EEESB_SB_EEEEENS5_IJNSA_ILi128EEESE_NSA_ILi32EEEEEENS_10tfloat32_tENS5_IJlSB_lEEESH_SI_NS4_8TiledMMAINS4_8MMA_AtomIJNS4_17SM100_MMA_TF32_SSISH_SH_fLi128ELi128ELNS4_4UMMA5MajorE0ELSN_0ELNSM_7ScaleInE0ELSO_0EEEEEENS4_6LayoutISC_NS5_IJNSA_ILi0EEESS_SS_EEEEENS5_IJNS4_10UnderscoreESV_SV_EEEEENS4_13SM90_TMA_LOADENS4_14ComposedLayoutINS4_7SwizzleILi3ELi4ELi3EEENS4_18smem_ptr_flag_bitsILi32EEENSR_INS5_IJNSA_ILi8EEESF_EEENS5_IJSF_SB_EEEEEEEvNS4_8identityESY_S18_vS19_EENS_8epilogue10collective18CollectiveEpilogueINS1B_23Sm100TmaWarpSpecializedILi4ELi2ELi16ELb1ELb0EEEJSG_NS5_IJNSR_ISE_SB_EENSR_INSA_ILi16EEESB_EEEEESH_SI_SH_SI_NS1B_6fusion15FusionCallbacksIS1F_NS1K_17LinearCombinationISH_fSH_fLNS_15FloatRoundStyleE2EEESG_S1J_JEEENS4_5SM1004TMEM4LOAD26SM100_TMEM_LOAD_32dp32b16xESY_NSZ_INS10_ILi2ELi4ELi3EEES13_NSR_INS5_IJS14_S1H_EEENS5_IJS1H_SB_EEEEEEENS4_39AutoVectorizingCopyWithAssumedAlignmentILi128EEENS4_14SM90_TMA_STOREES1Y_S20_S20_EEEvvEEEEvNT_6ParamsE)
        /*0044*/ 	.word	0x00000000
.L_29:


//--------------------- .nv.compat                --------------------------
	.section	.nv.compat,"",@"SHT_CUDA_COMPAT_INFO"
	.align	4
        /*0000*/ 	.byte	0x02, 0x09, 0x01, 0x00, 0x02, 0x02, 0x02, 0x00, 0x02, 0x05, 0x05, 0x00, 0x03, 0x07, 0x01, 0x01
        /*0010*/ 	.byte	0x02, 0x03, 0x01, 0x00, 0x02, 0x06, 0x01, 0x00, 0x04, 0x0b, 0x08, 0x00, 0x09, 0x00, 0x00, 0x00
        /*0020*/ 	.byte	0x00, 0x00, 0x00, 0x00


//--------------------- .nv.info._ZN7cutlass13device_kernelINS_4gemm6kernel13GemmUniversalIN4cute5tupleIJiiiiEEENS1_10collective13CollectiveMmaINS1_35MainloopSm100TmaUmmaWarpSpecializedILi6ELi2ELi4ENS5_IJNS4_1CILi1EEESB_SB_EEEEENS5_IJNSA_ILi128EEESE_NSA_ILi32EEEEEENS_10tfloat32_tENS5_IJlSB_lEEESH_SI_NS4_8TiledMMAINS4_8MMA_AtomIJNS4_17SM100_MMA_TF32_SSISH_SH_fLi128ELi128ELNS4_4UMMA5MajorE0ELSN_0ELNSM_7ScaleInE0ELSO_0EEEEEENS4_6LayoutISC_NS5_IJNSA_ILi0EEESS_SS_EEEEENS5_IJNS4_10UnderscoreESV_SV_EEEEENS4_13SM90_TMA_LOADENS4_14ComposedLayoutINS4_7SwizzleILi3ELi4ELi3EEENS4_18smem_ptr_flag_bitsILi32EEENSR_INS5_IJNSA_ILi8EEESF_EEENS5_IJSF_SB_EEEEEEEvNS4_8identityESY_S18_vS19_EENS_8epilogue10collective18CollectiveEpilogueINS1B_23Sm100TmaWarpSpecializedILi4ELi2ELi16ELb1ELb0EEEJSG_NS5_IJNSR_ISE_SB_EENSR_INSA_ILi16EEESB_EEEEESH_SI_SH_SI_NS1B_6fusion15FusionCallbacksIS1F_NS1K_17LinearCombinationISH_fSH_fLNS_15FloatRoundStyleE2EEESG_S1J_JEEENS4_5SM1004TMEM4LOAD26SM100_TMEM_LOAD_32dp32b16xESY_NSZ_INS10_ILi2ELi4ELi3EEES13_NSR_INS5_IJS14_S1H_EEENS5_IJS1H_SB_EEEEEEENS4_39AutoVectorizingCopyWithAssumedAlignmentILi128EEENS4_14SM90_TMA_STOREES1Y_S20_S20_EEEvvEEEEvNT_6ParamsE --------------------------
	.section	.nv.info._ZN7cutlass13device_kernelINS_4gemm6kernel13GemmUniversalIN4cute5tupleIJiiiiEEENS1_10collective13CollectiveMmaINS1_35MainloopSm100TmaUmmaWarpSpecializedILi6ELi2ELi4ENS5_IJNS4_1CILi1EEESB_SB_EEEEENS5_IJNSA_ILi128EEESE_NSA_ILi32EEEEEENS_10tfloat32_tENS5_IJlSB_lEEESH_SI_NS4_8TiledMMAINS4_8MMA_AtomIJNS4_17SM100_MMA_TF32_SSISH_SH_fLi128ELi128ELNS4_4UMMA5MajorE0ELSN_0ELNSM_7ScaleInE0ELSO_0EEEEEENS4_6LayoutISC_NS5_IJNSA_ILi0EEESS_SS_EEEEENS5_IJNS4_10UnderscoreESV_SV_EEEEENS4_13SM90_TMA_LOADENS4_14ComposedLayoutINS4_7SwizzleILi3ELi4ELi3EEENS4_18smem_ptr_flag_bitsILi32EEENSR_INS5_IJNSA_ILi8EEESF_EEENS5_IJSF_SB_EEEEEEEvNS4_8identityESY_S18_vS19_EENS_8epilogue10collective18CollectiveEpilogueINS1B_23Sm100TmaWarpSpecializedILi4ELi2ELi16ELb1ELb0EEEJSG_NS5_IJNSR_ISE_SB_EENSR_INSA_ILi16EEESB_EEEEESH_SI_SH_SI_NS1B_6fusion15FusionCallbacksIS1F_NS1K_17LinearCombinationISH_fSH_fLNS_15FloatRoundStyleE2EEESG_S1J_JEEENS4_5SM1004TMEM4LOAD26SM100_TMEM_LOAD_32dp32b16xESY_NSZ_INS10_ILi2ELi4ELi3EEES13_NSR_INS5_IJS14_S1H_EEENS5_IJS1H_SB_EEEEEEENS4_39AutoVectorizingCopyWithAssumedAlignmentILi128EEENS4_14SM90_TMA_STOREES1Y_S20_S20_EEEvvEEEEvNT_6ParamsE,"",@"SHT_CUDA_INFO"
	.sectionflags	@""
	.align	4


	//----- nvinfo : EIATTR_CUDA_API_VERSION
	.align		4
        /*0000*/ 	.byte	0x04, 0x37
        /*0002*/ 	.short	(.L_31 - .L_30)
.L_30:
        /*0004*/ 	.word	0x00000082


	//----- nvinfo : EIATTR_KPARAM_INFO
	.align		4
.L_31:
        /*0008*/ 	.byte	0x04, 0x17
        /*000a*/ 	.short	(.L_33 - .L_32)
.L_32:
        /*000c*/ 	.word	0x00000000
        /*0010*/ 	.short	0x0000
        /*0012*/ 	.short	0x0000
        /*0014*/ 	.byte	0x00, 0xf0, 0x01, 0x20


	//----- nvinfo : EIATTR_AT_ENTRY_FRAGMENTS
	.align		4
.L_33:
        /*0018*/ 	.byte	0x04, 0x4f
        /*001a*/ 	.short	(.L_35 - .L_34)


	//   ....[0]....
.L_34:
        /*001c*/ 	.word	0x00000006


	//----- nvinfo : EIATTR_RESERVED_SMEM_USED
	.align		4
.L_35:
        /*0020*/ 	.byte	0x01, 0x41
	.zero		2


	//----- nvinfo : EIATTR_SPARSE_MMA_MASK
	.align		4
        /*0024*/ 	.byte	0x03, 0x50
        /*0026*/ 	.short	0x0000


	//----- nvinfo : EIATTR_TCGEN05_1CTA_USED
	.align		4
        /*0028*/ 	.byte	0x01, 0x51
	.zero		2


	//----- nvinfo : EIATTR_MAXREG_COUNT
	.align		4
        /*002c*/ 	.byte	0x03, 0x1b
        /*002e*/ 	.short	0x00ff


	//----- nvinfo : EIATTR_NUM_BARRIERS
	.align		4
        /*0030*/ 	.byte	0x02, 0x4c
        /*0032*/ 	.byte	0x07
	.zero		1


	//----- nvinfo : EIATTR_EXTERNS
	.align		4
        /*0034*/ 	.byte	0x04, 0x0f
        /*0036*/ 	.short	(.L_37 - .L_36)


	//   ....[0]....
	.align		4
.L_36:
        /*0038*/ 	.word	index@(__assertfail)


	//----- nvinfo : EIATTR_MERCURY_ISA_VERSION
	.align		4
.L_37:
        /*003c*/ 	.byte	0x03, 0x5f
        /*003e*/ 	.short	0x0101


	//----- nvinfo : EIATTR_INT_WARP_WIDE_INSTR_OFFSETS
	.align		4
        /*0040*/ 	.byte	0x04, 0x31
        /*0042*/ 	.short	(.L_39 - .L_38)


	//   ....[0]....
.L_38:
        /*0044*/ 	.word	0x00001e10


	//   ....[1]....
        /*0048*/ 	.word	0x00003980


	//   ....[2]....
        /*004c*/ 	.word	0x000039a0


	//   ....[3]....
        /*0050*/ 	.word	0x000039d0


	//   ....[4]....
        /*0054*/ 	.word	0x00004300


	//   ....[5]....
        /*0058*/ 	.word	0x00004370


	//   ....[6]....
        /*005c*/ 	.word	0x00004460


	//   ....[7]....
        /*0060*/ 	.word	0x000044e0


	//   ....[8]....
        /*0064*/ 	.word	0x000045d0


	//   ....[9]....
        /*0068*/ 	.word	0x00004650


	//   ....[10]....
        /*006c*/ 	.word	0x00004750


	//   ....[11]....
        /*0070*/ 	.word	0x000047e0


	//   ....[12]....
        /*0074*/ 	.word	0x000048e0


	//   ....[13]....
        /*0078*/ 	.word	0x000049c0


	//   ....[14]....
        /*007c*/ 	.word	0x00004a60


	//   ....[15]....
        /*0080*/ 	.word	0x00004b50


	//   ....[16]....
        /*0084*/ 	.word	0x00004bf0


	//   ....[17]....
        /*0088*/ 	.word	0x00004d00


	//   ....[18]....
        /*008c*/ 	.word	0x00004e60


	//   ....[19]....
        /*0090*/ 	.word	0x00004fb0


	//----- nvinfo : EIATTR_COOP_GROUP_MASK_REGIDS
	.align		4
.L_39:
        /*0094*/ 	.byte	0x04, 0x29
        /*0096*/ 	.short	(.L_41 - .L_40)


	//   ....[0]....
.L_40:
        /*0098*/ 	.word	0xffffffff


	//   ....[1]....
        /*009c*/ 	.word	0xffffffff


	//   ....[2]....
        /*00a0*/ 	.word	0xffffffff


	//   ....[3]....
        /*00a4*/ 	.word	0xffffffff


	//   ....[4]....
        /*00a8*/ 	.word	0xffffffff


	//   ....[5]....
        /*00ac*/ 	.word	0xffffffff


	//   ....[6]....
        /*00b0*/ 	.word	0xffffffff


	//   ....[7]....
        /*00b4*/ 	.word	0xffffffff


	//   ....[8]....
        /*00b8*/ 	.word	0xffffffff


	//   ....[9]....
        /*00bc*/ 	.word	0xffffffff


	//   ....[10]....
        /*00c0*/ 	.word	0xffffffff


	//   ....[11]....
        /*00c4*/ 	.word	0xffffffff


	//   ....[12]....
        /*00c8*/ 	.word	0xffffffff


	//----- nvinfo : EIATTR_COOP_GROUP_INSTR_OFFSETS
	.align		4
.L_41:
        /*00cc*/ 	.byte	0x04, 0x28
        /*00ce*/ 	.short	(.L_43 - .L_42)


	//   ....[0]....
.L_42:
        /*00d0*/ 	.word	0x00000090


	//   ....[1]....
        /*00d4*/ 	.word	0x000004d0


	//   ....[2]....
        /*00d8*/ 	.word	0x00000680


	//   ....[3]....
        /*00dc*/ 	.word	0x00000820


	//   ....[4]....
        /*00e0*/ 	.word	0x00000920


	//   ....[5]....
        /*00e4*/ 	.word	0x00000a90


	//   ....[6]....
        /*00e8*/ 	.word	0x00000c30


	//   ....[7]....
        /*00ec*/ 	.word	0x00001cf0


	//   ....[8]....
        /*00f0*/ 	.word	0x00002bf0


	//   ....[9]....
        /*00f4*/ 	.word	0x00002e00


	//   ....[10]....
        /*00f8*/ 	.word	0x00002e30


	//   ....[11]....
        /*00fc*/ 	.word	0x00003860


	//   ....[12]....
        /*0100*/ 	.word	0x00003a90


	//----- nvinfo : EIATTR_VRC_CTA_INIT_COUNT
	.align		4
.L_43:
        /*0104*/ 	.byte	0x02, 0x4a
        /*0106*/ 	.byte	0x80
	.zero		1


	//----- nvinfo : EIATTR_SYSCALL_OFFSETS
	.align		4
        /*0108*/ 	.byte	0x04, 0x46
        /*010a*/ 	.short	(.L_45 - .L_44)


	//   ....[0]....
.L_44:
        /*010c*/ 	.word	0x00005a20


	//   ....[1]....
        /*0110*/ 	.word	0x00005b10


	//   ....[2]....
        /*0114*/ 	.word	0x00006270


	//   ....[3]....
        /*0118*/ 	.word	0x00006bf0


	//   ....[4]....
        /*011c*/ 	.word	0x00007540


	//   ....[5]....
        /*0120*/ 	.word	0x00007ee0


	//   ....[6]....
        /*0124*/ 	.word	0x00008880


	//   ....[7]....
        /*0128*/ 	.word	0x00009250


	//   ....[8]....
        /*012c*/ 	.word	0x00009bf0


	//   ....[9]....
        /*0130*/ 	.word	0x0000a540


	//----- nvinfo : EIATTR_MBARRIER_INSTR_OFFSETS
	.align		4
.L_45:
        /*0134*/ 	.byte	0x04, 0x39
        /*0136*/ 	.short	(.L_47 - .L_46)


	//   ....[0]....
.L_46:
        /*0138*/ 	.word	0x000005b0
        /*013c*/ 	.word	0x000000ff
        /*0140*/ 	.word	0x00000000
        /*0144*/ 	.short	0x0100
        /*0146*/ 	.byte	0x05
	.zero		1


	//   ....[1]....
        /*0148*/ 	.word	0x000005c0
        /*014c*/ 	.word	0x000000ff
        /*0150*/ 	.word	0x00000030
        /*0154*/ 	.short	0x0100
        /*0156*/ 	.byte	0x05
	.zero		1


	//   ....[2]....
        /*0158*/ 	.word	0x000005d0
        /*015c*/ 	.word	0x000000ff
        /*0160*/ 	.word	0x00000008
        /*0164*/ 	.short	0x0100
        /*0166*/ 	.byte	0x05
	.zero		1


	//   ....[3]....
        /*0168*/ 	.word	0x000005e0
        /*016c*/ 	.word	0x000000ff
        /*0170*/ 	.word	0x00000038
        /*0174*/ 	.short	0x0100
        /*0176*/ 	.byte	0x05
	.zero		1


	//   ....[4]....
        /*0178*/ 	.word	0x000005f0
        /*017c*/ 	.word	0x000000ff
        /*0180*/ 	.word	0x00000010
        /*0184*/ 	.short	0x0100
        /*0186*/ 	.byte	0x05
	.zero		1


	//   ....[5]....
        /*0188*/ 	.word	0x00000600
        /*018c*/ 	.word	0x000000ff
        /*0190*/ 	.word	0x00000040
        /*0194*/ 	.short	0x0100
        /*0196*/ 	.byte	0x05
	.zero		1


	//   ....[6]....
        /*0198*/ 	.word	0x00000610
        /*019c*/ 	.word	0x000000ff
        /*01a0*/ 	.word	0x00000018
        /*01a4*/ 	.short	0x0100
        /*01a6*/ 	.byte	0x05
	.zero		1


	//   ....[7]....
        /*01a8*/ 	.word	0x00000620
        /*01ac*/ 	.word	0x000000ff
        /*01b0*/ 	.word	0x00000048
        /*01b4*/ 	.short	0x0100
        /*01b6*/ 	.byte	0x05
	.zero		1


	//   ....[8]....
        /*01b8*/ 	.word	0x00000630
        /*01bc*/ 	.word	0x000000ff
        /*01c0*/ 	.word	0x00000020
        /*01c4*/ 	.short	0x0100
        /*01c6*/ 	.byte	0x05
	.zero		1


	//   ....[9]....
        /*01c8*/ 	.word	0x00000640
        /*01cc*/ 	.word	0x000000ff
        /*01d0*/ 	.word	0x00000050
        /*01d4*/ 	.short	0x0100
        /*01d6*/ 	.byte	0x05
	.zero		1


	//   ....[10]....
        /*01d8*/ 	.word	0x00000650
        /*01dc*/ 	.word	0x000000ff
        /*01e0*/ 	.word	0x00000028
        /*01e4*/ 	.short	0x0100
        /*01e6*/ 	.byte	0x05
	.zero		1


	//   ....[11]....
        /*01e8*/ 	.word	0x00000660
        /*01ec*/ 	.word	0x000000ff
        /*01f0*/ 	.word	0x00000058
        /*01f4*/ 	.short	0x0100
        /*01f6*/ 	.byte	0x05
	.zero		1


	//   ....[12]....
        /*01f8*/ 	.word	0x00000790
        /*01fc*/ 	.word	0x000000ff
        /*0200*/ 	.word	0x00000060
        /*0204*/ 	.short	0x0100
        /*0206*/ 	.byte	0x07
	.zero		1


	//   ....[13]....
        /*0208*/ 	.word	0x000007a0
        /*020c*/ 	.word	0x000000ff
        /*0210*/ 	.word	0x00000080
        /*0214*/ 	.short	0x0100
        /*0216*/ 	.byte	0x07
	.zero		1


	//   ....[14]....
        /*0218*/ 	.word	0x000007b0
        /*021c*/ 	.word	0x000000ff
        /*0220*/ 	.word	0x00000068
        /*0224*/ 	.short	0x0100
        /*0226*/ 	.byte	0x07
	.zero		1


	//   ....[15]....
        /*0228*/ 	.word	0x000007c0
        /*022c*/ 	.word	0x000000ff
        /*0230*/ 	.word	0x00000088
        /*0234*/ 	.short	0x0100
        /*0236*/ 	.byte	0x07
	.zero		1


	//   ....[16]....
        /*0238*/ 	.word	0x000007d0
        /*023c*/ 	.word	0x000000ff
        /*0240*/ 	.word	0x00000070
        /*0244*/ 	.short	0x0100
        /*0246*/ 	.byte	0x07
	.zero		1


	//   ....[17]....
        /*0248*/ 	.word	0x000007e0
        /*024c*/ 	.word	0x000000ff
        /*0250*/ 	.word	0x00000090
        /*0254*/ 	.short	0x0100
        /*0256*/ 	.byte	0x07
	.zero		1


	//   ....[18]....
        /*0258*/ 	.word	0x000007f0
        /*025c*/ 	.word	0x000000ff
        /*0260*/ 	.word	0x00000078
        /*0264*/ 	.short	0x0100
        /*0266*/ 	.byte	0x07
	.zero		1


	//   ....[19]....
        /*0268*/ 	.word	0x00000800
        /*026c*/ 	.word	0x000000ff
        /*0270*/ 	.word	0x00000098
        /*0274*/ 	.short	0x0100
        /*0276*/ 	.byte	0x07
	.zero		1


	//   ....[20]....
        /*0278*/ 	.word	0x000008f0
        /*027c*/ 	.word	0x000000ff
        /*0280*/ 	.word	0x000000a0
        /*0284*/ 	.short	0x0100
        /*0286*/ 	.byte	0x05
	.zero		1


	//   ....[21]....
        /*0288*/ 	.word	0x00000900
        /*028c*/ 	.word	0x000000ff
        /*0290*/ 	.word	0x000000a8
        /*0294*/ 	.short	0x0100
        /*0296*/ 	.byte	0x05
	.zero		1


	//   ....[22]....
        /*0298*/ 	.word	0x00000a40
        /*029c*/ 	.word	0x000000ff
        /*02a0*/ 	.word	0x000000b0
        /*02a4*/ 	.short	0x0100
        /*02a6*/ 	.byte	0x05
	.zero		1


	//   ....[23]....
        /*02a8*/ 	.word	0x00000a50
        /*02ac*/ 	.word	0x000000ff
        /*02b0*/ 	.word	0x000000c0
        /*02b4*/ 	.short	0x0100
        /*02b6*/ 	.byte	0x05
	.zero		1


	//   ....[24]....
        /*02b8*/ 	.word	0x00000a60
        /*02bc*/ 	.word	0x000000ff
        /*02c0*/ 	.word	0x000000b8
        /*02c4*/ 	.short	0x0100
        /*02c6*/ 	.byte	0x05
	.zero		1


	//   ....[25]....
        /*02c8*/ 	.word	0x00000a70
        /*02cc*/ 	.word	0x000000ff
        /*02d0*/ 	.word	0x000000c8
        /*02d4*/ 	.short	0x0100
        /*02d6*/ 	.byte	0x05
	.zero		1


	//   ....[26]....
        /*02d8*/ 	.word	0x00000ba0
        /*02dc*/ 	.word	0x000000ff
        /*02e0*/ 	.word	0x000000d0
        /*02e4*/ 	.short	0x0100
        /*02e6*/ 	.byte	0x07
	.zero		1


	//   ....[27]....
        /*02e8*/ 	.word	0x00000bb0
        /*02ec*/ 	.word	0x000000ff
        /*02f0*/ 	.word	0x000000f0
        /*02f4*/ 	.short	0x0100
        /*02f6*/ 	.byte	0x07
	.zero		1


	//   ....[28]....
        /*02f8*/ 	.word	0x00000bc0
        /*02fc*/ 	.word	0x000000ff
        /*0300*/ 	.word	0x000000d8
        /*0304*/ 	.short	0x0100
        /*0306*/ 	.byte	0x07
	.zero		1


	//   ....[29]....
        /*0308*/ 	.word	0x00000bd0
        /*030c*/ 	.word	0x000000ff
        /*0310*/ 	.word	0x000000f8
        /*0314*/ 	.short	0x0100
        /*0316*/ 	.byte	0x07
	.zero		1


	//   ....[30]....
        /*0318*/ 	.word	0x00000be0
        /*031c*/ 	.word	0x000000ff
        /*0320*/ 	.word	0x000000e0
        /*0324*/ 	.short	0x0100
        /*0326*/ 	.byte	0x07
	.zero		1


	//   ....[31]....
        /*0328*/ 	.word	0x00000bf0
        /*032c*/ 	.word	0x000000ff
        /*0330*/ 	.word	0x00000100
        /*0334*/ 	.short	0x0100
        /*0336*/ 	.byte	0x07
	.zero		1


	//   ....[32]....
        /*0338*/ 	.word	0x00000c00
        /*033c*/ 	.word	0x000000ff
        /*0340*/ 	.word	0x000000e8
        /*0344*/ 	.short	0x0100
        /*0346*/ 	.byte	0x07
	.zero		1


	//   ....[33]....
        /*0348*/ 	.word	0x00000c10
        /*034c*/ 	.word	0x000000ff
        /*0350*/ 	.word	0x00000108
        /*0354*/ 	.short	0x0100
        /*0356*/ 	.byte	0x07
	.zero		1


	//   ....[34]....
        /*0358*/ 	.word	0x00000d00
        /*035c*/ 	.word	0x000000ff
        /*0360*/ 	.word	0x00000110
        /*0364*/ 	.short	0x0100
        /*0366*/ 	.byte	0x05
	.zero		1


	//   ....[35]....
        /*0368*/ 	.word	0x00000d10
        /*036c*/ 	.word	0x000000ff
        /*0370*/ 	.word	0x00000120
        /*0374*/ 	.short	0x0100
        /*0376*/ 	.byte	0x05
	.zero		1


	//   ....[36]....
        /*0378*/ 	.word	0x00000d20
        /*037c*/ 	.word	0x000000ff
        /*0380*/ 	.word	0x00000118
        /*0384*/ 	.short	0x0100
        /*0386*/ 	.byte	0x05
	.zero		1


	//   ....[37]....
        /*0388*/ 	.word	0x00000d30
        /*038c*/ 	.word	0x000000ff
        /*0390*/ 	.word	0x00000128
        /*0394*/ 	.short	0x0100
        /*0396*/ 	.byte	0x05
	.zero		1


	//   ....[38]....
        /*0398*/ 	.word	0x00001610
        /*039c*/ 	.word	0x00000003
        /*03a0*/ 	.word	0x00000120
        /*03a4*/ 	.short	0x010a
        /*03a6*/ 	.byte	0xff
	.zero		1


	//   ....[39]....
        /*03a8*/ 	.word	0x00001640
        /*03ac*/ 	.word	0x00000003
        /*03b0*/ 	.word	0x00000110
        /*03b4*/ 	.short	0x0101
        /*03b6*/ 	.byte	0xff
	.zero		1


	//   ....[40]....
        /*03b8*/ 	.word	0x00001710
        /*03bc*/ 	.word	0x000000ff
        /*03c0*/ 	.word	0x00000030
        /*03c4*/ 	.short	0x010a
        /*03c6*/ 	.byte	0x08
	.zero		1


	//   ....[41]....
        /*03c8*/ 	.word	0x000017b0
        /*03cc*/ 	.word	0x000000ff
        /*03d0*/ 	.word	0x00000030
        /*03d4*/ 	.short	0x010a
        /*03d6*/ 	.byte	0x21
	.zero		1


	//   ....[42]....
        /*03d8*/ 	.word	0x00001910
        /*03dc*/ 	.word	0x000000ff
        /*03e0*/ 	.word	0x00000030
        /*03e4*/ 	.short	0x010a
        /*03e6*/ 	.byte	0x08
	.zero		1


	//   ....[43]....
        /*03e8*/ 	.word	0x00001a00
        /*03ec*/ 	.word	0x000000ff
        /*03f0*/ 	.word	0x000000a8
        /*03f4*/ 	.short	0x0101
        /*03f6*/ 	.byte	0x04
	.zero		1


	//   ....[44]....
        /*03f8*/ 	.word	0x00001a20
        /*03fc*/ 	.word	0x000000ff
        /*0400*/ 	.word	0x00000030
        /*0404*/ 	.short	0x010a
        /*0406*/ 	.byte	0x08
	.zero		1


	//   ....[45]....
        /*0408*/ 	.word	0x00001aa0
        /*040c*/ 	.word	0x000000ff
        /*0410*/ 	.word	0x00000030
        /*0414*/ 	.short	0x010a
        /*0416*/ 	.byte	0x11
	.zero		1


	//   ....[46]....
        /*0418*/ 	.word	0x00001c00
        /*041c*/ 	.word	0x000000ff
        /*0420*/ 	.word	0x00000030
        /*0424*/ 	.short	0x010a
        /*0426*/ 	.byte	0x08
	.zero		1


	//   ....[47]....
        /*0428*/ 	.word	0x00001d20
        /*042c*/ 	.word	0x00000002
        /*0430*/ 	.word	0x000000b0
        /*0434*/ 	.short	0x010a
        /*0436*/ 	.byte	0xff
	.zero		1


	//   ....[48]....
        /*0438*/ 	.word	0x00001de0
        /*043c*/ 	.word	0x00000002
        /*0440*/ 	.word	0x00000000
        /*0444*/ 	.short	0x0101
        /*0446*/ 	.byte	0xff
	.zero		1


	//   ....[49]....
        /*0448*/ 	.word	0x00002340
        /*044c*/ 	.word	0x000000ff
        /*0450*/ 	.word	0x00000000
        /*0454*/ 	.short	0x010a
        /*0456*/ 	.byte	0x05
	.zero		1


	//   ....[50]....
        /*0458*/ 	.word	0x000023d0
        /*045c*/ 	.word	0x000000ff
        /*0460*/ 	.word	0x00000000
        /*0464*/ 	.short	0x010a
        /*0466*/ 	.byte	0x05
	.zero		1


	//   ....[51]....
        /*0468*/ 	.word	0x00002460
        /*046c*/ 	.word	0x000000ff
        /*0470*/ 	.word	0x00000000
        /*0474*/ 	.short	0x010a
        /*0476*/ 	.byte	0x05
	.zero		1


	//   ....[52]....
        /*0478*/ 	.word	0x000024f0
        /*047c*/ 	.word	0x000000ff
        /*0480*/ 	.word	0x00000000
        /*0484*/ 	.short	0x010a
        /*0486*/ 	.byte	0x05
	.zero		1


	//   ....[53]....
        /*0488*/ 	.word	0x00002580
        /*048c*/ 	.word	0x000000ff
        /*0490*/ 	.word	0x00000000
        /*0494*/ 	.short	0x010a
        /*0496*/ 	.byte	0x05
	.zero		1


	//   ....[54]....
        /*0498*/ 	.word	0x00002620
        /*049c*/ 	.word	0x00000000
        /*04a0*/ 	.word	0x00000000
        /*04a4*/ 	.short	0x010a
        /*04a6*/ 	.byte	0xff
	.zero		1


	//   ....[55]....
        /*04a8*/ 	.word	0x00002740
        /*04ac*/ 	.word	0x00000000
        /*04b0*/ 	.word	0x00000110
        /*04b4*/ 	.short	0x010a
        /*04b6*/ 	.byte	0xff
	.zero		1


	//   ....[56]....
        /*04b8*/ 	.word	0x000027a0
        /*04bc*/ 	.word	0x00000004
        /*04c0*/ 	.word	0x00000000
        /*04c4*/ 	.short	0x0101
        /*04c6*/ 	.byte	0xff
	.zero		1


	//   ....[57]....
        /*04c8*/ 	.word	0x000027c0
        /*04cc*/ 	.word	0x000000ff
        /*04d0*/ 	.word	0x000000c0
        /*04d4*/ 	.short	0x010a
        /*04d6*/ 	.byte	0x05
	.zero		1


	//   ....[58]....
        /*04d8*/ 	.word	0x000028e0
        /*04dc*/ 	.word	0x00000000
        /*04e0*/ 	.word	0x000000b0
        /*04e4*/ 	.short	0x010a
        /*04e6*/ 	.byte	0xff
	.zero		1


	//   ....[59]....
        /*04e8*/ 	.word	0x000029f0
        /*04ec*/ 	.word	0x00000000
        /*04f0*/ 	.word	0x00000000
        /*04f4*/ 	.short	0x0101
        /*04f6*/ 	.byte	0xff
	.zero		1


	//   ....[60]....
        /*04f8*/ 	.word	0x00002a80
        /*04fc*/ 	.word	0x000000ff
        /*0500*/ 	.word	0x000000c0
        /*0504*/ 	.short	0x0106
        /*0506*/ 	.byte	0x05
	.zero		1


	//   ....[61]....
        /*0508*/ 	.word	0x00002aa0
        /*050c*/ 	.word	0x000000ff
        /*0510*/ 	.word	0x000000c0
        /*0514*/ 	.short	0x010a
        /*0516*/ 	.byte	0x05
	.zero		1


	//   ....[62]....
        /*0518*/ 	.word	0x00002b30
        /*051c*/ 	.word	0x000000ff
        /*0520*/ 	.word	0x000000c0
        /*0524*/ 	.short	0x0106
        /*0526*/ 	.byte	0x04
	.zero		1


	//   ....[63]....
        /*0528*/ 	.word	0x00002b70
        /*052c*/ 	.word	0x00000000
        /*0530*/ 	.word	0x000000c0
        /*0534*/ 	.short	0x010a
        /*0536*/ 	.byte	0xff
	.zero		1


	//   ....[64]....
        /*0538*/ 	.word	0x000030b0
        /*053c*/ 	.word	0x00000000
        /*0540*/ 	.word	0x000000b0
        /*0544*/ 	.short	0x010a
        /*0546*/ 	.byte	0xff
	.zero		1


	//   ....[65]....
        /*0548*/ 	.word	0x000031c0
        /*054c*/ 	.word	0x00000003
        /*0550*/ 	.word	0x00000000
        /*0554*/ 	.short	0x0101
        /*0556*/ 	.byte	0xff
	.zero		1


	//   ....[66]....
        /*0558*/ 	.word	0x000031d0
        /*055c*/ 	.word	0x000000ff
        /*0560*/ 	.word	0x00000000
        /*0564*/ 	.short	0x010a
        /*0566*/ 	.byte	0x06
	.zero		1


	//   ....[67]....
        /*0568*/ 	.word	0x000031f0
        /*056c*/ 	.word	0x000000ff
        /*0570*/ 	.word	0x000000f0
        /*0574*/ 	.short	0x010a
        /*0576*/ 	.byte	0x07
	.zero		1


	//   ....[68]....
        /*0578*/ 	.word	0x000032c0
        /*057c*/ 	.word	0x000000ff
        /*0580*/ 	.word	0x00000000
        /*0584*/ 	.short	0x010a
        /*0586*/ 	.byte	0x06
	.zero		1


	//   ....[69]....
        /*0588*/ 	.word	0x000033f0
        /*058c*/ 	.word	0x000000ff
        /*0590*/ 	.word	0x00000000
        /*0594*/ 	.short	0x010a
        /*0596*/ 	.byte	0x1a
	.zero		1


	//   ....[70]....
        /*0598*/ 	.word	0x00003690
        /*059c*/ 	.word	0x000000ff
        /*05a0*/ 	.word	0x00000000
        /*05a4*/ 	.short	0x010a
        /*05a6*/ 	.byte	0x06
	.zero		1


	//   ....[71]....
        /*05a8*/ 	.word	0x00003720
        /*05ac*/ 	.word	0x000000ff
        /*05b0*/ 	.word	0x00000000
        /*05b4*/ 	.short	0x010a
        /*05b6*/ 	.byte	0x06
	.zero		1


	//   ....[72]....
        /*05b8*/ 	.word	0x000037b0
        /*05bc*/ 	.word	0x000000ff
        /*05c0*/ 	.word	0x00000000
        /*05c4*/ 	.short	0x010a
        /*05c6*/ 	.byte	0x06
	.zero		1


	//   ....[73]....
        /*05c8*/ 	.word	0x00003840
        /*05cc*/ 	.word	0x000000ff
        /*05d0*/ 	.word	0x00000000
        /*05d4*/ 	.short	0x010a
        /*05d6*/ 	.byte	0x07
	.zero		1


	//   ....[74]....
        /*05d8*/ 	.word	0x00003ca0
        /*05dc*/ 	.word	0x00000000
        /*05e0*/ 	.word	0x000000b0
        /*05e4*/ 	.short	0x010a
        /*05e6*/ 	.byte	0xff
	.zero		1


	//   ....[75]....
        /*05e8*/ 	.word	0x00003d60
        /*05ec*/ 	.word	0x00000000
        /*05f0*/ 	.word	0x00000000
        /*05f4*/ 	.short	0x0101
        /*05f6*/ 	.byte	0xff
	.zero		1


	//   ....[76]....
        /*05f8*/ 	.word	0x00004080
        /*05fc*/ 	.word	0x000000ff
        /*0600*/ 	.word	0x000000a8
        /*0604*/ 	.short	0x010a
        /*0606*/ 	.byte	0x07
	.zero		1


	//   ....[77]....
        /*0608*/ 	.word	0x00004280
        /*060c*/ 	.word	0x000000ff
        /*0610*/ 	.word	0x00000080
        /*0614*/ 	.short	0x010a
        /*0616*/ 	.byte	0x07
	.zero		1


	//   ....[78]....
        /*0618*/ 	.word	0x00004400
        /*061c*/ 	.word	0x000000ff
        /*0620*/ 	.word	0x00000060
        /*0624*/ 	.short	0x010b
        /*0626*/ 	.byte	0x07
	.zero		1


	//   ....[79]....
        /*0628*/ 	.word	0x00004410
        /*062c*/ 	.word	0x000000ff
        /*0630*/ 	.word	0x00000000
        /*0634*/ 	.short	0x0101
        /*0636*/ 	.byte	0x15
	.zero		1


	//   ....[80]....
        /*0638*/ 	.word	0x00004430
        /*063c*/ 	.word	0x000000ff
        /*0640*/ 	.word	0x00000088
        /*0644*/ 	.short	0x010a
        /*0646*/ 	.byte	0x07
	.zero		1


	//   ....[81]....
        /*0648*/ 	.word	0x00004570
        /*064c*/ 	.word	0x000000ff
        /*0650*/ 	.word	0x00000068
        /*0654*/ 	.short	0x010b
        /*0656*/ 	.byte	0x07
	.zero		1


	//   ....[82]....
        /*0658*/ 	.word	0x00004580
        /*065c*/ 	.word	0x000000ff
        /*0660*/ 	.word	0x00000000
        /*0664*/ 	.short	0x0101
        /*0666*/ 	.byte	0x0f
	.zero		1


	//   ....[83]....
        /*0668*/ 	.word	0x000045a0
        /*066c*/ 	.word	0x000000ff
        /*0670*/ 	.word	0x00000090
        /*0674*/ 	.short	0x010a
        /*0676*/ 	.byte	0x07
	.zero		1


	//   ....[84]....
        /*0678*/ 	.word	0x000046f0
        /*067c*/ 	.word	0x000000ff
        /*0680*/ 	.word	0x00000070
        /*0684*/ 	.short	0x010b
        /*0686*/ 	.byte	0x07
	.zero		1


	//   ....[85]....
        /*0688*/ 	.word	0x00004700
        /*068c*/ 	.word	0x000000ff
        /*0690*/ 	.word	0x00000000
        /*0694*/ 	.short	0x0101
        /*0696*/ 	.byte	0x0e
	.zero		1


	//   ....[86]....
        /*0698*/ 	.word	0x00004720
        /*069c*/ 	.word	0x000000ff
        /*06a0*/ 	.word	0x00000098
        /*06a4*/ 	.short	0x010a
        /*06a6*/ 	.byte	0x07
	.zero		1


	//   ....[87]....
        /*06a8*/ 	.word	0x00004880
        /*06ac*/ 	.word	0x000000ff
        /*06b0*/ 	.word	0x00000078
        /*06b4*/ 	.short	0x010b
        /*06b6*/ 	.byte	0x07
	.zero		1


	//   ....[88]....
        /*06b8*/ 	.word	0x00004890
        /*06bc*/ 	.word	0x000000ff
        /*06c0*/ 	.word	0x00000000
        /*06c4*/ 	.short	0x0101
        /*06c6*/ 	.byte	0x0d
	.zero		1


	//   ....[89]....
        /*06c8*/ 	.word	0x000048b0
        /*06cc*/ 	.word	0x000000ff
        /*06d0*/ 	.word	0x00000080
        /*06d4*/ 	.short	0x010a
        /*06d6*/ 	.byte	0x07
	.zero		1


	//   ....[90]....
        /*06d8*/ 	.word	0x00004a00
        /*06dc*/ 	.word	0x000000ff
        /*06e0*/ 	.word	0x00000060
        /*06e4*/ 	.short	0x010b
        /*06e6*/ 	.byte	0x07
	.zero		1


	//   ....[91]....
        /*06e8*/ 	.word	0x00004a10
        /*06ec*/ 	.word	0x000000ff
        /*06f0*/ 	.word	0x00000000
        /*06f4*/ 	.short	0x0101
        /*06f6*/ 	.byte	0x15
	.zero		1


	//   ....[92]....
        /*06f8*/ 	.word	0x00004a30
        /*06fc*/ 	.word	0x000000ff
        /*0700*/ 	.word	0x00000088
        /*0704*/ 	.short	0x010a
        /*0706*/ 	.byte	0x07
	.zero		1


	//   ....[93]....
        /*0708*/ 	.word	0x00004b90
        /*070c*/ 	.word	0x000000ff
        /*0710*/ 	.word	0x00000068
        /*0714*/ 	.short	0x010b
        /*0716*/ 	.byte	0x07
	.zero		1


	//   ....[94]....
        /*0718*/ 	.word	0x00004ba0
        /*071c*/ 	.word	0x000000ff
        /*0720*/ 	.word	0x00000000
        /*0724*/ 	.short	0x0101
        /*0726*/ 	.byte	0x0f
	.zero		1


	//   ....[95]....
        /*0728*/ 	.word	0x00004bb0
        /*072c*/ 	.word	0x000000ff
        /*0730*/ 	.word	0x00000090
        /*0734*/ 	.short	0x010a
        /*0736*/ 	.byte	0x07
	.zero		1


	//   ....[96]....
        /*0738*/ 	.word	0x00004d50
        /*073c*/ 	.word	0x000000ff
        /*0740*/ 	.word	0x00000070
        /*0744*/ 	.short	0x010b
        /*0746*/ 	.byte	0x07
	.zero		1


	//   ....[97]....
        /*0748*/ 	.word	0x00004dc0
        /*074c*/ 	.word	0x000000ff
        /*0750*/ 	.word	0x00000000
        /*0754*/ 	.short	0x0101
        /*0756*/ 	.byte	0x0e
	.zero		1


	//   ....[98]....
        /*0758*/ 	.word	0x00004df0
        /*075c*/ 	.word	0x000000ff
        /*0760*/ 	.word	0x00000098
        /*0764*/ 	.short	0x010a
        /*0766*/ 	.byte	0x07
	.zero		1


	//   ....[99]....
        /*0768*/ 	.word	0x00004ff0
        /*076c*/ 	.word	0x000000ff
        /*0770*/ 	.word	0x00000078
        /*0774*/ 	.short	0x010b
        /*0776*/ 	.byte	0x07
	.zero		1


	//   ....[100]....
        /*0778*/ 	.word	0x00005010
        /*077c*/ 	.word	0x000000ff
        /*0780*/ 	.word	0x00000000
        /*0784*/ 	.short	0x0101
        /*0786*/ 	.byte	0x0d
	.zero		1


	//   ....[101]....
        /*0788*/ 	.word	0x00005030
        /*078c*/ 	.word	0x000000ff
        /*0790*/ 	.word	0x00000080
        /*0794*/ 	.short	0x010a
        /*0796*/ 	.byte	0x07
	.zero		1


	//   ....[102]....
        /*0798*/ 	.word	0x00005050
        /*079c*/ 	.word	0x000000ff
        /*07a0*/ 	.word	0x00000088
        /*07a4*/ 	.short	0x010a
        /*07a6*/ 	.byte	0x07
	.zero		1


	//   ....[103]....
        /*07a8*/ 	.word	0x00005070
        /*07ac*/ 	.word	0x000000ff
        /*07b0*/ 	.word	0x00000090
        /*07b4*/ 	.short	0x010a
        /*07b6*/ 	.byte	0x07
	.zero		1


	//   ....[104]....
        /*07b8*/ 	.word	0x000050c0
        /*07bc*/ 	.word	0x00000002
        /*07c0*/ 	.word	0x00000098
        /*07c4*/ 	.short	0x010a
        /*07c6*/ 	.byte	0xff
	.zero		1


	//   ....[105]....
        /*07c8*/ 	.word	0x000053e0
        /*07cc*/ 	.word	0x00000000
        /*07d0*/ 	.word	0x000000b0
        /*07d4*/ 	.short	0x010a
        /*07d6*/ 	.byte	0xff
	.zero		1


	//   ....[106]....
        /*07d8*/ 	.word	0x000054f0
        /*07dc*/ 	.word	0x00000000
        /*07e0*/ 	.word	0x00000000
        /*07e4*/ 	.short	0x0101
        /*07e6*/ 	.byte	0xff
	.zero		1


	//   ....[107]....
        /*07e8*/ 	.word	0x00005f40
        /*07ec*/ 	.word	0x000000ff
        /*07f0*/ 	.word	0x00000060
        /*07f4*/ 	.short	0x010a
        /*07f6*/ 	.byte	0x30
	.zero		1


	//   ....[108]....
        /*07f8*/ 	.word	0x00005f70
        /*07fc*/ 	.word	0x00000057
        /*0800*/ 	.word	0x000000d0
        /*0804*/ 	.short	0x010a
        /*0806*/ 	.byte	0xff
	.zero		1


	//   ....[109]....
        /*0808*/ 	.word	0x00006060
        /*080c*/ 	.word	0x000000ff
        /*0810*/ 	.word	0x00000060
        /*0814*/ 	.short	0x010a
        /*0816*/ 	.byte	0x30
	.zero		1


	//   ....[110]....
        /*0818*/ 	.word	0x00006150
        /*081c*/ 	.word	0x00000057
        /*0820*/ 	.word	0x000000d0
        /*0824*/ 	.short	0x010a
        /*0826*/ 	.byte	0xff
	.zero		1


	//   ....[111]....
        /*0828*/ 	.word	0x00006920
        /*082c*/ 	.word	0x00000000
        /*0830*/ 	.word	0x00000000
        /*0834*/ 	.short	0x0101
        /*0836*/ 	.byte	0xff
	.zero		1


	//   ....[112]....
        /*0838*/ 	.word	0x00006930
        /*083c*/ 	.word	0x00000003
        /*0840*/ 	.word	0x00000060
        /*0844*/ 	.short	0x010a
        /*0846*/ 	.byte	0xff
	.zero		1


	//   ....[113]....
        /*0848*/ 	.word	0x00006a10
        /*084c*/ 	.word	0x00000003
        /*0850*/ 	.word	0x00000060
        /*0854*/ 	.short	0x010a
        /*0856*/ 	.byte	0xff
	.zero		1


	//   ....[114]....
        /*0858*/ 	.word	0x00007270
        /*085c*/ 	.word	0x0000005a
        /*0860*/ 	.word	0x00000000
        /*0864*/ 	.short	0x0101
        /*0866*/ 	.byte	0xff
	.zero		1


	//   ....[115]....
        /*0868*/ 	.word	0x00007290
        /*086c*/ 	.word	0x0000005b
        /*0870*/ 	.word	0x00000060
        /*0874*/ 	.short	0x010a
        /*0876*/ 	.byte	0xff
	.zero		1


	//   ....[116]....
        /*0878*/ 	.word	0x00007360
        /*087c*/ 	.word	0x0000005b
        /*0880*/ 	.word	0x00000060
        /*0884*/ 	.short	0x010a
        /*0886*/ 	.byte	0xff
	.zero		1


	//   ....[117]....
        /*0888*/ 	.word	0x00007bc0
        /*088c*/ 	.word	0x0000005a
        /*0890*/ 	.word	0x00000000
        /*0894*/ 	.short	0x0101
        /*0896*/ 	.byte	0xff
	.zero		1


	//   ....[118]....
        /*0898*/ 	.word	0x00007be0
        /*089c*/ 	.word	0x0000005b
        /*08a0*/ 	.word	0x00000060
        /*08a4*/ 	.short	0x010a
        /*08a6*/ 	.byte	0xff
	.zero		1


	//   ....[119]....
        /*08a8*/ 	.word	0x00007cc0
        /*08ac*/ 	.word	0x0000005b
        /*08b0*/ 	.word	0x00000060
        /*08b4*/ 	.short	0x010a
        /*08b6*/ 	.byte	0xff
	.zero		1


	//   ....[120]....
        /*08b8*/ 	.word	0x00008560
        /*08bc*/ 	.word	0x0000005b
        /*08c0*/ 	.word	0x00000000
        /*08c4*/ 	.short	0x0101
        /*08c6*/ 	.byte	0xff
	.zero		1


	//   ....[121]....
        /*08c8*/ 	.word	0x00008580
        /*08cc*/ 	.word	0x0000005c
        /*08d0*/ 	.word	0x00000060
        /*08d4*/ 	.short	0x010a
        /*08d6*/ 	.byte	0xff
	.zero		1


	//   ....[122]....
        /*08d8*/ 	.word	0x00008650
        /*08dc*/ 	.word	0x0000005c
        /*08e0*/ 	.word	0x00000060
        /*08e4*/ 	.short	0x010a
        /*08e6*/ 	.byte	0xff
	.zero		1


	//   ....[123]....
        /*08e8*/ 	.word	0x00008f30
        /*08ec*/ 	.word	0x0000005b
        /*08f0*/ 	.word	0x00000000
        /*08f4*/ 	.short	0x0101
        /*08f6*/ 	.byte	0xff
	.zero		1


	//   ....[124]....
        /*08f8*/ 	.word	0x00008f50
        /*08fc*/ 	.word	0x0000005c
        /*0900*/ 	.word	0x00000060
        /*0904*/ 	.short	0x010a
        /*0906*/ 	.byte	0xff
	.zero		1


	//   ....[125]....
        /*0908*/ 	.word	0x00009020
        /*090c*/ 	.word	0x0000005c
        /*0910*/ 	.word	0x00000060
        /*0914*/ 	.short	0x010a
        /*0916*/ 	.byte	0xff
	.zero		1


	//   ....[126]....
        /*0918*/ 	.word	0x000098d0
        /*091c*/ 	.word	0x0000005b
        /*0920*/ 	.word	0x00000000
        /*0924*/ 	.short	0x0101
        /*0926*/ 	.byte	0xff
	.zero		1


	//   ....[127]....
        /*0928*/ 	.word	0x000098f0
        /*092c*/ 	.word	0x0000005c
        /*0930*/ 	.word	0x00000060
        /*0934*/ 	.short	0x010a
        /*0936*/ 	.byte	0xff
	.zero		1


	//   ....[128]....
        /*0938*/ 	.word	0x000099c0
        /*093c*/ 	.word	0x0000005c
        /*0940*/ 	.word	0x00000060
        /*0944*/ 	.short	0x010a
        /*0946*/ 	.byte	0xff
	.zero		1


	//   ....[129]....
        /*0948*/ 	.word	0x0000a270
        /*094c*/ 	.word	0x0000005b
        /*0950*/ 	.word	0x00000000
        /*0954*/ 	.short	0x0101
        /*0956*/ 	.byte	0xff
	.zero		1


	//   ....[130]....
        /*0958*/ 	.word	0x0000a290
        /*095c*/ 	.word	0x0000005c
        /*0960*/ 	.word	0x00000060
        /*0964*/ 	.short	0x010a
        /*0966*/ 	.byte	0xff
	.zero		1


	//   ....[131]....
        /*0968*/ 	.word	0x0000a360
        /*096c*/ 	.word	0x0000005c
        /*0970*/ 	.word	0x00000060
        /*0974*/ 	.short	0x010a
        /*0976*/ 	.byte	0xff
	.zero		1


	//   ....[132]....
        /*0978*/ 	.word	0x0000a6a0
        /*097c*/ 	.word	0x000000ff
        /*0980*/ 	.word	0x00000000
        /*0984*/ 	.short	0x0101
        /*0986*/ 	.byte	0x05
	.zero		1


	//   ....[133]....
        /*0988*/ 	.word	0x0000ac20
        /*098c*/ 	.word	0x00000002
        /*0990*/ 	.word	0x00000000
        /*0994*/ 	.short	0x0101
        /*0996*/ 	.byte	0xff
	.zero		1


	//   ....[134]....
        /*0998*/ 	.word	0x0000ae90
        /*099c*/ 	.word	0x000000ff
        /*09a0*/ 	.word	0x00000000
        /*09a4*/ 	.short	0x0101
        /*09a6*/ 	.byte	0x04
	.zero		1


	//   ....[135]....
        /*09a8*/ 	.word	0x0000aeb0
        /*09ac*/ 	.word	0x00000003
        /*09b0*/ 	.word	0x00000120
        /*09b4*/ 	.short	0x010a
        /*09b6*/ 	.byte	0xff
	.zero		1


	//   ....[136]....
        /*09b8*/ 	.word	0x0000af10
        /*09bc*/ 	.word	0x00000002
        /*09c0*/ 	.word	0x00000030
        /*09c4*/ 	.short	0x010a
        /*09c6*/ 	.byte	0xff
	.zero		1


	//   ....[137]....
        /*09c8*/ 	.word	0x0000af70
        /*09cc*/ 	.word	0x00000002
        /*09d0*/ 	.word	0x00000030
        /*09d4*/ 	.short	0x010a
        /*09d6*/ 	.byte	0xff
	.zero		1


	//   ....[138]....
        /*09d8*/ 	.word	0x0000afc0
        /*09dc*/ 	.word	0x00000002
        /*09e0*/ 	.word	0x000000b0
        /*09e4*/ 	.short	0x010a
        /*09e6*/ 	.byte	0xff
	.zero		1


	//   ....[139]....
        /*09e8*/ 	.word	0x0000b020
        /*09ec*/ 	.word	0x00000000
        /*09f0*/ 	.word	0x00000000
        /*09f4*/ 	.short	0x010a
        /*09f6*/ 	.byte	0xff
	.zero		1


	//   ....[140]....
        /*09f8*/ 	.word	0x0000b080
        /*09fc*/ 	.word	0x00000000
        /*0a00*/ 	.word	0x00000000
        /*0a04*/ 	.short	0x010a
        /*0a06*/ 	.byte	0xff
	.zero		1


	//   ....[141]....
        /*0a08*/ 	.word	0x0000b0e0
        /*0a0c*/ 	.word	0x00000000
        /*0a10*/ 	.word	0x00000000
        /*0a14*/ 	.short	0x010a
        /*0a16*/ 	.byte	0xff
	.zero		1


	//   ....[142]....
        /*0a18*/ 	.word	0x0000b140
        /*0a1c*/ 	.word	0x00000000
        /*0a20*/ 	.word	0x00000000
        /*0a24*/ 	.short	0x010a
        /*0a26*/ 	.byte	0xff
	.zero		1


	//   ....[143]....
        /*0a28*/ 	.word	0x0000b1a0
        /*0a2c*/ 	.word	0x00000000
        /*0a30*/ 	.word	0x00000000
        /*0a34*/ 	.short	0x010a
        /*0a36*/ 	.byte	0xff
	.zero		1


	//   ....[144]....
        /*0a38*/ 	.word	0x0000b1f0
        /*0a3c*/ 	.word	0x00000000
        /*0a40*/ 	.word	0x00000110
        /*0a44*/ 	.short	0x010a
        /*0a46*/ 	.byte	0xff
	.zero		1


	//   ....[145]....
        /*0a48*/ 	.word	0x0000b250
        /*0a4c*/ 	.word	0x00000000
        /*0a50*/ 	.word	0x000000c0
        /*0a54*/ 	.short	0x010a
        /*0a56*/ 	.byte	0xff
	.zero		1


	//   ....[146]....
        /*0a58*/ 	.word	0x0000b2a0
        /*0a5c*/ 	.word	0x00000000
        /*0a60*/ 	.word	0x000000b0
        /*0a64*/ 	.short	0x010a
        /*0a66*/ 	.byte	0xff
	.zero		1


	//   ....[147]....
        /*0a68*/ 	.word	0x0000b300
        /*0a6c*/ 	.word	0x00000000
        /*0a70*/ 	.word	0x000000c0
        /*0a74*/ 	.short	0x010a
        /*0a76*/ 	.byte	0xff
	.zero		1


	//   ....[148]....
        /*0a78*/ 	.word	0x0000b350
        /*0a7c*/ 	.word	0x00000000
        /*0a80*/ 	.word	0x000000b0
        /*0a84*/ 	.short	0x010a
        /*0a86*/ 	.byte	0xff
	.zero		1


	//   ....[149]....
        /*0a88*/ 	.word	0x0000b3b0
        /*0a8c*/ 	.word	0x00000003
        /*0a90*/ 	.word	0x000000f0
        /*0a94*/ 	.short	0x010a
        /*0a96*/ 	.byte	0xff
	.zero		1


	//   ....[150]....
        /*0a98*/ 	.word	0x0000b410
        /*0a9c*/ 	.word	0x00000000
        /*0aa0*/ 	.word	0x00000000
        /*0aa4*/ 	.short	0x010a
        /*0aa6*/ 	.byte	0xff
	.zero		1


	//   ....[151]....
        /*0aa8*/ 	.word	0x0000b470
        /*0aac*/ 	.word	0x00000000
        /*0ab0*/ 	.word	0x00000000
        /*0ab4*/ 	.short	0x010a
        /*0ab6*/ 	.byte	0xff
	.zero		1


	//   ....[152]....
        /*0ab8*/ 	.word	0x0000b4d0
        /*0abc*/ 	.word	0x00000000
        /*0ac0*/ 	.word	0x00000000
        /*0ac4*/ 	.short	0x010a
        /*0ac6*/ 	.byte	0xff
	.zero		1


	//   ....[153]....
        /*0ac8*/ 	.word	0x0000b530
        /*0acc*/ 	.word	0x00000000
        /*0ad0*/ 	.word	0x00000000
        /*0ad4*/ 	.short	0x010a
        /*0ad6*/ 	.byte	0xff
	.zero		1


	//   ....[154]....
        /*0ad8*/ 	.word	0x0000b590
        /*0adc*/ 	.word	0x00000000
        /*0ae0*/ 	.word	0x00000000
        /*0ae4*/ 	.short	0x010a
        /*0ae6*/ 	.byte	0xff
	.zero		1


	//   ....[155]....
        /*0ae8*/ 	.word	0x0000b5e0
        /*0aec*/ 	.word	0x00000000
        /*0af0*/ 	.word	0x000000b0
        /*0af4*/ 	.short	0x010a
        /*0af6*/ 	.byte	0xff
	.zero		1


	//   ....[156]....
        /*0af8*/ 	.word	0x0000b640
        /*0afc*/ 	.word	0x00000000
        /*0b00*/ 	.word	0x000000a8
        /*0b04*/ 	.short	0x010a
        /*0b06*/ 	.byte	0xff
	.zero		1


	//   ....[157]....
        /*0b08*/ 	.word	0x0000b6a0
        /*0b0c*/ 	.word	0x00000003
        /*0b10*/ 	.word	0x00000080
        /*0b14*/ 	.short	0x010a
        /*0b16*/ 	.byte	0xff
	.zero		1


	//   ....[158]....
        /*0b18*/ 	.word	0x0000b700
        /*0b1c*/ 	.word	0x00000003
        /*0b20*/ 	.word	0x00000088
        /*0b24*/ 	.short	0x010a
        /*0b26*/ 	.byte	0xff
	.zero		1


	//   ....[159]....
        /*0b28*/ 	.word	0x0000b760
        /*0b2c*/ 	.word	0x00000003
        /*0b30*/ 	.word	0x00000090
        /*0b34*/ 	.short	0x010a
        /*0b36*/ 	.byte	0xff
	.zero		1


	//   ....[160]....
        /*0b38*/ 	.word	0x0000b7c0
        /*0b3c*/ 	.word	0x00000003
        /*0b40*/ 	.word	0x00000098
        /*0b44*/ 	.short	0x010a
        /*0b46*/ 	.byte	0xff
	.zero		1


	//   ....[161]....
        /*0b48*/ 	.word	0x0000b820
        /*0b4c*/ 	.word	0x00000003
        /*0b50*/ 	.word	0x00000080
        /*0b54*/ 	.short	0x010a
        /*0b56*/ 	.byte	0xff
	.zero		1


	//   ....[162]....
        /*0b58*/ 	.word	0x0000b880
        /*0b5c*/ 	.word	0x00000003
        /*0b60*/ 	.word	0x00000088
        /*0b64*/ 	.short	0x010a
        /*0b66*/ 	.byte	0xff
	.zero		1


	//   ....[163]....
        /*0b68*/ 	.word	0x0000b8e0
        /*0b6c*/ 	.word	0x00000003
        /*0b70*/ 	.word	0x00000090
        /*0b74*/ 	.short	0x010a
        /*0b76*/ 	.byte	0xff
	.zero		1


	//   ....[164]....
        /*0b78*/ 	.word	0x0000b940
        /*0b7c*/ 	.word	0x00000003
        /*0b80*/ 	.word	0x00000098
        /*0b84*/ 	.short	0x010a
        /*0b86*/ 	.byte	0xff
	.zero		1


	//   ....[165]....
        /*0b88*/ 	.word	0x0000b9a0
        /*0b8c*/ 	.word	0x00000003
        /*0b90*/ 	.word	0x00000080
        /*0b94*/ 	.short	0x010a
        /*0b96*/ 	.byte	0xff
	.zero		1


	//   ....[166]....
        /*0b98*/ 	.word	0x0000ba00
        /*0b9c*/ 	.word	0x00000003
        /*0ba0*/ 	.word	0x00000088
        /*0ba4*/ 	.short	0x010a
        /*0ba6*/ 	.byte	0xff
	.zero		1


	//   ....[167]....
        /*0ba8*/ 	.word	0x0000ba60
        /*0bac*/ 	.word	0x00000003
        /*0bb0*/ 	.word	0x00000090
        /*0bb4*/ 	.short	0x010a
        /*0bb6*/ 	.byte	0xff
	.zero		1


	//   ....[168]....
        /*0bb8*/ 	.word	0x0000bab0
        /*0bbc*/ 	.word	0x00000000
        /*0bc0*/ 	.word	0x000000b0
        /*0bc4*/ 	.short	0x010a
        /*0bc6*/ 	.byte	0xff
	.zero		1


	//   ....[169]....
        /*0bc8*/ 	.word	0x0000bb10
        /*0bcc*/ 	.word	0x00000002
        /*0bd0*/ 	.word	0x00000060
        /*0bd4*/ 	.short	0x010a
        /*0bd6*/ 	.byte	0xff
	.zero		1


	//   ....[170]....
        /*0bd8*/ 	.word	0x0000bb60
        /*0bdc*/ 	.word	0x00000057
        /*0be0*/ 	.word	0x000000d0
        /*0be4*/ 	.short	0x010a
        /*0be6*/ 	.byte	0xff
	.zero		1


	//   ....[171]....
        /*0be8*/ 	.word	0x0000bbb0
        /*0bec*/ 	.word	0x00000003
        /*0bf0*/ 	.word	0x00000060
        /*0bf4*/ 	.short	0x010a
        /*0bf6*/ 	.byte	0xff
	.zero		1


	//   ....[172]....
        /*0bf8*/ 	.word	0x0000bc00
        /*0bfc*/ 	.word	0x0000005b
        /*0c00*/ 	.word	0x00000060
        /*0c04*/ 	.short	0x010a
        /*0c06*/ 	.byte	0xff
	.zero		1


	//   ....[173]....
        /*0c08*/ 	.word	0x0000bc50
        /*0c0c*/ 	.word	0x0000005b
        /*0c10*/ 	.word	0x00000060
        /*0c14*/ 	.short	0x010a
        /*0c16*/ 	.byte	0xff
	.zero		1


	//   ....[174]....
        /*0c18*/ 	.word	0x0000bca0
        /*0c1c*/ 	.word	0x0000005c
        /*0c20*/ 	.word	0x00000060
        /*0c24*/ 	.short	0x010a
        /*0c26*/ 	.byte	0xff
	.zero		1


	//   ....[175]....
        /*0c28*/ 	.word	0x0000bcf0
        /*0c2c*/ 	.word	0x0000005c
        /*0c30*/ 	.word	0x00000060
        /*0c34*/ 	.short	0x010a
        /*0c36*/ 	.byte	0xff
	.zero		1


	//   ....[176]....
        /*0c38*/ 	.word	0x0000bd40
        /*0c3c*/ 	.word	0x0000005c
        /*0c40*/ 	.word	0x00000060
        /*0c44*/ 	.short	0x010a
        /*0c46*/ 	.byte	0xff
	.zero		1


	//   ....[177]....
        /*0c48*/ 	.word	0x0000bd90
        /*0c4c*/ 	.word	0x0000005c
        /*0c50*/ 	.word	0x00000060
        /*0c54*/ 	.short	0x010a
        /*0c56*/ 	.byte	0xff
	.zero		1


	//----- nvinfo : EIATTR_NUM_MBARRIERS
	.align		4
.L_47:
        /*0c58*/ 	.byte	0x03, 0x38
        /*0c5a*/ 	.short	0x0026


	//----- nvinfo : EIATTR_EXIT_INSTR_OFFSETS
	.align		4
        /*0c5c*/ 	.byte	0x04, 0x1c
        /*0c5e*/ 	.short	(.L_49 - .L_48)


	//   ....[0]....
.L_48:
        /*0c60*/ 	.word	0x00002650


	//   ....[1]....
        /*0c64*/ 	.word	0x00002b40


	//   ....[2]....
        /*0c68*/ 	.word	0x00002ba0


	//   ....[3]....
        /*0c6c*/ 	.word	0x00003aa0


	//   ....[4]....
        /*0c70*/ 	.word	0x000050f0


	//   ....[5]....
        /*0c74*/ 	.word	0x00005130


	//   ....[6]....
        /*0c78*/ 	.word	0x0000ad80


	//   ....[7]....
        /*0c7c*/ 	.word	0x0000ae00


	//   ....[8]....
        /*0c80*/ 	.word	0x0000ae30


	//   ....[9]....
        /*0c84*/ 	.word	0x0000aea0


	//----- nvinfo : EIATTR_MAX_THREADS
	.align		4
.L_49:
        /*0c88*/ 	.byte	0x04, 0x05
        /*0c8a*/ 	.short	(.L_51 - .L_50)
.L_50:
        /*0c8c*/ 	.word	0x00000100
        /*0c90*/ 	.word	0x00000001
        /*0c94*/ 	.word	0x00000001


	//----- nvinfo : EIATTR_CRS_STACK_SIZE
	.align		4
.L_51:
        /*0c98*/ 	.byte	0x04, 0x1e
        /*0c9a*/ 	.short	(.L_53 - .L_52)
.L_52:
        /*0c9c*/ 	.word	0x00000000


	//----- nvinfo : EIATTR_CBANK_PARAM_SIZE
	.align		4
.L_53:
        /*0ca0*/ 	.byte	0x03, 0x19
        /*0ca2*/ 	.short	0x0800


	//----- nvinfo : EIATTR_PARAM_CBANK
	.align		4
        /*0ca4*/ 	.byte	0x04, 0x0a
        /*0ca6*/ 	.short	(.L_55 - .L_54)
	.align		4
.L_54:
        /*0ca8*/ 	.word	index@(.nv.constant0._ZN7cutlass13device_kernelINS_4gemm6kernel13GemmUniversalIN4cute5tupleIJiiiiEEENS1_10collective13CollectiveMmaINS1_35MainloopSm100TmaUmmaWarpSpecializedILi6ELi2ELi4ENS5_IJNS4_1CILi1EEESB_SB_EEEEENS5_IJNSA_ILi128EEESE_NSA_ILi32EEEEEENS_10tfloat32_tENS5_IJlSB_lEEESH_SI_NS4_8TiledMMAINS4_8MMA_AtomIJNS4_17SM100_MMA_TF32_SSISH_SH_fLi128ELi128ELNS4_4UMMA5MajorE0ELSN_0ELNSM_7ScaleInE0ELSO_0EEEEEENS4_6LayoutISC_NS5_IJNSA_ILi0EEESS_SS_EEEEENS5_IJNS4_10UnderscoreESV_SV_EEEEENS4_13SM90_TMA_LOADENS4_14ComposedLayoutINS4_7SwizzleILi3ELi4ELi3EEENS4_18smem_ptr_flag_bitsILi32EEENSR_INS5_IJNSA_ILi8EEESF_EEENS5_IJSF_SB_EEEEEEEvNS4_8identityESY_S18_vS19_EENS_8epilogue10collective18CollectiveEpilogueINS1B_23Sm100TmaWarpSpecializedILi4ELi2ELi16ELb1ELb0EEEJSG_NS5_IJNSR_ISE_SB_EENSR_INSA_ILi16EEESB_EEEEESH_SI_SH_SI_NS1B_6fusion15FusionCallbacksIS1F_NS1K_17LinearCombinationISH_fSH_fLNS_15FloatRoundStyleE2EEESG_S1J_JEEENS4_5SM1004TMEM4LOAD26SM100_TMEM_LOAD_32dp32b16xESY_NSZ_INS10_ILi2ELi4ELi3EEES13_NSR_INS5_IJS14_S1H_EEENS5_IJS1H_SB_EEEEEEENS4_39AutoVectorizingCopyWithAssumedAlignmentILi128EEENS4_14SM90_TMA_STOREES1Y_S20_S20_EEEvvEEEEvNT_6ParamsE)
        /*0cac*/ 	.short	0x0380
        /*0cae*/ 	.short	0x0800


	//----- nvinfo : EIATTR_SW_WAR
	.align		4
.L_55:
        /*0cb0*/ 	.byte	0x04, 0x36
        /*0cb2*/ 	.short	(.L_57 - .L_56)
.L_56:
        /*0cb4*/ 	.word	0x00000008
.L_57:


//--------------------- .nv.callgraph             --------------------------
	.section	.nv.callgraph,"",@"SHT_CUDA_CALLGRAPH"
	.align	4
	.sectionentsize	8
	.align		4
        /*0000*/ 	.word	0x00000000
	.align		4
        /*0004*/ 	.word	0xffffffff
	.align		4
        /*0008*/ 	.word	index@(_ZN7cutlass13device_kernelINS_4gemm6kernel13GemmUniversalIN4cute5tupleIJiiiiEEENS1_10collective13CollectiveMmaINS1_35MainloopSm100TmaUmmaWarpSpecializedILi6ELi2ELi4ENS5_IJNS4_1CILi1EEESB_SB_EEEEENS5_IJNSA_ILi128EEESE_NSA_ILi32EEEEEENS_10tfloat32_tENS5_IJlSB_lEEESH_SI_NS4_8TiledMMAINS4_8MMA_AtomIJNS4_17SM100_MMA_TF32_SSISH_SH_fLi128ELi128ELNS4_4UMMA5MajorE0ELSN_0ELNSM_7ScaleInE0ELSO_0EEEEEENS4_6LayoutISC_NS5_IJNSA_ILi0EEESS_SS_EEEEENS5_IJNS4_10UnderscoreESV_SV_EEEEENS4_13SM90_TMA_LOADENS4_14ComposedLayoutINS4_7SwizzleILi3ELi4ELi3EEENS4_18smem_ptr_flag_bitsILi32EEENSR_INS5_IJNSA_ILi8EEESF_EEENS5_IJSF_SB_EEEEEEEvNS4_8identityESY_S18_vS19_EENS_8epilogue10collective18CollectiveEpilogueINS1B_23Sm100TmaWarpSpecializedILi4ELi2ELi16ELb1ELb0EEEJSG_NS5_IJNSR_ISE_SB_EENSR_INSA_ILi16EEESB_EEEEESH_SI_SH_SI_NS1B_6fusion15FusionCallbacksIS1F_NS1K_17LinearCombinationISH_fSH_fLNS_15FloatRoundStyleE2EEESG_S1J_JEEENS4_5SM1004TMEM4LOAD26SM100_TMEM_LOAD_32dp32b16xESY_NSZ_INS10_ILi2ELi4ELi3EEES13_NSR_INS5_IJS14_S1H_EEENS5_IJS1H_SB_EEEEEEENS4_39AutoVectorizingCopyWithAssumedAlignmentILi128EEENS4_14SM90_TMA_STOREES1Y_S20_S20_EEEvvEEEEvNT_6ParamsE)
	.align		4
        /*000c*/ 	.word	index@(__assertfail)
	.align		4
        /*0010*/ 	.word	0x00000000
	.align		4
        /*0014*/ 	.word	0xfffffffe
	.align		4
        /*0018*/ 	.word	0x00000000
	.align		4
        /*001c*/ 	.word	0xfffffffd
	.align		4
        /*0020*/ 	.word	0x00000000
	.align		4
        /*0024*/ 	.word	0xfffffffc


//--------------------- .nv.constant4             --------------------------
	.section	.nv.constant4,"a",@progbits
	.align	8
	.align		8
.nv.constant4:
        /*0000*/ 	.dword	__assertfail
	.align		8
        /*0008*/ 	.dword	__unnamed_1
	.align		8
        /*0010*/ 	.dword	__unnamed_2
	.align		8
        /*0018*/ 	.dword	_ZN39_INTERNAL_4dcdba65_4_k_cu_4f3fdbde_94214cuda3std3__45__cpo5beginE
	.align		8
        /*0020*/ 	.dword	_ZN39_INTERNAL_4dcdba65_4_k_cu_4f3fdbde_94214cuda3std3__45__cpo3endE
	.align		8
        /*0028*/ 	.dword	_ZN39_INTERNAL_4dcdba65_4_k_cu_4f3fdbde_94214cuda3std3__45__cpo6cbeginE
	.align		8
        /*0030*/ 	.dword	_ZN39_INTERNAL_4dcdba65_4_k_cu_4f3fdbde_94214cuda3std3__45__cpo4cendE
	.align		8
        /*0038*/ 	.dword	_ZN39_INTERNAL_4dcdba65_4_k_cu_4f3fdbde_94214cuda3std3__441_GLOBAL__N__4dcdba65_4_k_cu_4f3fdbde_94216ignoreE
	.align		8
        /*0040*/ 	.dword	_ZN39_INTERNAL_4dcdba65_4_k_cu_4f3fdbde_94214cuda3std3__419piecewise_constructE
	.align		8
        /*0048*/ 	.dword	_ZN39_INTERNAL_4dcdba65_4_k_cu_4f3fdbde_94214cuda3std3__48in_placeE
	.align		8
        /*0050*/ 	.dword	_ZN39_INTERNAL_4dcdba65_4_k_cu_4f3fdbde_94214cuda3std6ranges3__45__cpo4swapE
	.align		8
        /*0058*/ 	.dword	_ZN39_INTERNAL_4dcdba65_4_k_cu_4f3fdbde_94214cuda3std6ranges3__45__cpo9iter_moveE
	.align		8
        /*0060*/ 	.dword	_ZN39_INTERNAL_4dcdba65_4_k_cu_4f3fdbde_94214cute7productE
	.align		8
        /*0068*/ 	.dword	_ZN39_INTERNAL_4dcdba65_4_k_cu_4f3fdbde_94214cute1_E
	.align		8
        /*0070*/ 	.dword	$str$25
	.align		8
        /*0078*/ 	.dword	$str$26
	.align		8
        /*0080*/ 	.dword	$str$27
	.align		8
        /*0088*/ 	.dword	$str$28


//--------------------- .text._ZN7cutlass13device_kernelINS_4gemm6kernel13GemmUniversalIN4cute5tupleIJiiiiEEENS1_10collective13CollectiveMmaINS1_35MainloopSm100TmaUmmaWarpSpecializedILi6ELi2ELi4ENS5_IJNS4_1CILi1EEESB_SB_EEEEENS5_IJNSA_ILi128EEESE_NSA_ILi32EEEEEENS_10tfloat32_tENS5_IJlSB_lEEESH_SI_NS4_8TiledMMAINS4_8MMA_AtomIJNS4_17SM100_MMA_TF32_SSISH_SH_fLi128ELi128ELNS4_4UMMA5MajorE0ELSN_0ELNSM_7ScaleInE0ELSO_0EEEEEENS4_6LayoutISC_NS5_IJNSA_ILi0EEESS_SS_EEEEENS5_IJNS4_10UnderscoreESV_SV_EEEEENS4_13SM90_TMA_LOADENS4_14ComposedLayoutINS4_7SwizzleILi3ELi4ELi3EEENS4_18smem_ptr_flag_bitsILi32EEENSR_INS5_IJNSA_ILi8EEESF_EEENS5_IJSF_SB_EEEEEEEvNS4_8identityESY_S18_vS19_EENS_8epilogue10collective18CollectiveEpilogueINS1B_23Sm100TmaWarpSpecializedILi4ELi2ELi16ELb1ELb0EEEJSG_NS5_IJNSR_ISE_SB_EENSR_INSA_ILi16EEESB_EEEEESH_SI_SH_SI_NS1B_6fusion15FusionCallbacksIS1F_NS1K_17LinearCombinationISH_fSH_fLNS_15FloatRoundStyleE2EEESG_S1J_JEEENS4_5SM1004TMEM4LOAD26SM100_TMEM_LOAD_32dp32b16xESY_NSZ_INS10_ILi2ELi4ELi3EEES13_NSR_INS5_IJS14_S1H_EEENS5_IJS1H_SB_EEEEEEENS4_39AutoVectorizingCopyWithAssumedAlignmentILi128EEENS4_14SM90_TMA_STOREES1Y_S20_S20_EEEvvEEEEvNT_6ParamsE --------------------------
	.section	.text._ZN7cutlass13device_kernelINS_4gemm6kernel13GemmUniversalIN4cute5tupleIJiiiiEEENS1_10collective13CollectiveMmaINS1_35MainloopSm100TmaUmmaWarpSpecializedILi6ELi2ELi4ENS5_IJNS4_1CILi1EEESB_SB_EEEEENS5_IJNSA_ILi128EEESE_NSA_ILi32EEEEEENS_10tfloat32_tENS5_IJlSB_lEEESH_SI_NS4_8TiledMMAINS4_8MMA_AtomIJNS4_17SM100_MMA_TF32_SSISH_SH_fLi128ELi128ELNS4_4UMMA5MajorE0ELSN_0ELNSM_7ScaleInE0ELSO_0EEEEEENS4_6LayoutISC_NS5_IJNSA_ILi0EEESS_SS_EEEEENS5_IJNS4_10UnderscoreESV_SV_EEEEENS4_13SM90_TMA_LOADENS4_14ComposedLayoutINS4_7SwizzleILi3ELi4ELi3EEENS4_18smem_ptr_flag_bitsILi32EEENSR_INS5_IJNSA_ILi8EEESF_EEENS5_IJSF_SB_EEEEEEEvNS4_8identityESY_S18_vS19_EENS_8epilogue10collective18CollectiveEpilogueINS1B_23Sm100TmaWarpSpecializedILi4ELi2ELi16ELb1ELb0EEEJSG_NS5_IJNSR_ISE_SB_EENSR_INSA_ILi16EEESB_EEEEESH_SI_SH_SI_NS1B_6fusion15FusionCallbacksIS1F_NS1K_17LinearCombinationISH_fSH_fLNS_15FloatRoundStyleE2EEESG_S1J_JEEENS4_5SM1004TMEM4LOAD26SM100_TMEM_LOAD_32dp32b16xESY_NSZ_INS10_ILi2ELi4ELi3EEES13_NSR_INS5_IJS14_S1H_EEENS5_IJS1H_SB_EEEEEEENS4_39AutoVectorizingCopyWithAssumedAlignmentILi128EEENS4_14SM90_TMA_STOREES1Y_S20_S20_EEEvvEEEEvNT_6ParamsE,"ax",@progbits
	.align	128
.text._ZN7cutlass13device_kernelINS_4gemm6kernel13GemmUniversalIN4cute5tupleIJiiiiEEENS1_10collective13CollectiveMmaINS1_35MainloopSm100TmaUmmaWarpSpecializedILi6ELi2ELi4ENS5_IJNS4_1CILi1EEESB_SB_EEEEENS5_IJNSA_ILi128EEESE_NSA_ILi32EEEEEENS_10tfloat32_tENS5_IJlSB_lEEESH_SI_NS4_8TiledMMAINS4_8MMA_AtomIJNS4_17SM100_MMA_TF32_SSISH_SH_fLi128ELi128ELNS4_4UMMA5MajorE0ELSN_0ELNSM_7ScaleInE0ELSO_0EEEEEENS4_6LayoutISC_NS5_IJNSA_ILi0EEESS_SS_EEEEENS5_IJNS4_10UnderscoreESV_SV_EEEEENS4_13SM90_TMA_LOADENS4_14ComposedLayoutINS4_7SwizzleILi3ELi4ELi3EEENS4_18smem_ptr_flag_bitsILi32EEENSR_INS5_IJNSA_ILi8EEESF_EEENS5_IJSF_SB_EEEEEEEvNS4_8identityESY_S18_vS19_EENS_8epilogue10collective18CollectiveEpilogueINS1B_23Sm100TmaWarpSpecializedILi4ELi2ELi16ELb1ELb0EEEJSG_NS5_IJNSR_ISE_SB_EENSR_INSA_ILi16EEESB_EEEEESH_SI_SH_SI_NS1B_6fusion15FusionCallbacksIS1F_NS1K_17LinearCombinationISH_fSH_fLNS_15FloatRoundStyleE2EEESG_S1J_JEEENS4_5SM1004TMEM4LOAD26SM100_TMEM_LOAD_32dp32b16xESY_NSZ_INS10_ILi2ELi4ELi3EEES13_NSR_INS5_IJS14_S1H_EEENS5_IJS1H_SB_EEEEEEENS4_39AutoVectorizingCopyWithAssumedAlignmentILi128EEENS4_14SM90_TMA_STOREES1Y_S20_S20_EEEvvEEEEvNT_6ParamsE:
        .type           _ZN7cutlass13device_kernelINS_4gemm6kernel13GemmUniversalIN4cute5tupleIJiiiiEEENS1_10collective13CollectiveMmaINS1_35MainloopSm100TmaUmmaWarpSpecializedILi6ELi2ELi4ENS5_IJNS4_1CILi1EEESB_SB_EEEEENS5_IJNSA_ILi128EEESE_NSA_ILi32EEEEEENS_10tfloat32_tENS5_IJlSB_lEEESH_SI_NS4_8TiledMMAINS4_8MMA_AtomIJNS4_17SM100_MMA_TF32_SSISH_SH_fLi128ELi128ELNS4_4UMMA5MajorE0ELSN_0ELNSM_7ScaleInE0ELSO_0EEEEEENS4_6LayoutISC_NS5_IJNSA_ILi0EEESS_SS_EEEEENS5_IJNS4_10UnderscoreESV_SV_EEEEENS4_13SM90_TMA_LOADENS4_14ComposedLayoutINS4_7SwizzleILi3ELi4ELi3EEENS4_18smem_ptr_flag_bitsILi32EEENSR_INS5_IJNSA_ILi8EEESF_EEENS5_IJSF_SB_EEEEEEEvNS4_8identityESY_S18_vS19_EENS_8epilogue10collective18CollectiveEpilogueINS1B_23Sm100TmaWarpSpecializedILi4ELi2ELi16ELb1ELb0EEEJSG_NS5_IJNSR_ISE_SB_EENSR_INSA_ILi16EEESB_EEEEESH_SI_SH_SI_NS1B_6fusion15FusionCallbacksIS1F_NS1K_17LinearCombinationISH_fSH_fLNS_15FloatRoundStyleE2EEESG_S1J_JEEENS4_5SM1004TMEM4LOAD26SM100_TMEM_LOAD_32dp32b16xESY_NSZ_INS10_ILi2ELi4ELi3EEES13_NSR_INS5_IJS14_S1H_EEENS5_IJS1H_SB_EEEEEEENS4_39AutoVectorizingCopyWithAssumedAlignmentILi128EEENS4_14SM90_TMA_STOREES1Y_S20_S20_EEEvvEEEEvNT_6ParamsE,@function
        .size           _ZN7cutlass13device_kernelINS_4gemm6kernel13GemmUniversalIN4cute5tupleIJiiiiEEENS1_10collective13CollectiveMmaINS1_35MainloopSm100TmaUmmaWarpSpecializedILi6ELi2ELi4ENS5_IJNS4_1CILi1EEESB_SB_EEEEENS5_IJNSA_ILi128EEESE_NSA_ILi32EEEEEENS_10tfloat32_tENS5_IJlSB_lEEESH_SI_NS4_8TiledMMAINS4_8MMA_AtomIJNS4_17SM100_MMA_TF32_SSISH_SH_fLi128ELi128ELNS4_4UMMA5MajorE0ELSN_0ELNSM_7ScaleInE0ELSO_0EEEEEENS4_6LayoutISC_NS5_IJNSA_ILi0EEESS_SS_EEEEENS5_IJNS4_10UnderscoreESV_SV_EEEEENS4_13SM90_TMA_LOADENS4_14ComposedLayoutINS4_7SwizzleILi3ELi4ELi3EEENS4_18smem_ptr_flag_bitsILi32EEENSR_INS5_IJNSA_ILi8EEESF_EEENS5_IJSF_SB_EEEEEEEvNS4_8identityESY_S18_vS19_EENS_8epilogue10collective18CollectiveEpilogueINS1B_23Sm100TmaWarpSpecializedILi4ELi2ELi16ELb1ELb0EEEJSG_NS5_IJNSR_ISE_SB_EENSR_INSA_ILi16EEESB_EEEEESH_SI_SH_SI_NS1B_6fusion15FusionCallbacksIS1F_NS1K_17LinearCombinationISH_fSH_fLNS_15FloatRoundStyleE2EEESG_S1J_JEEENS4_5SM1004TMEM4LOAD26SM100_TMEM_LOAD_32dp32b16xESY_NSZ_INS10_ILi2ELi4ELi3EEES13_NSR_INS5_IJS14_S1H_EEENS5_IJS1H_SB_EEEEEEENS4_39AutoVectorizingCopyWithAssumedAlignmentILi128EEENS4_14SM90_TMA_STOREES1Y_S20_S20_EEEvvEEEEvNT_6ParamsE,(.L_x_226 - _ZN7cutlass13device_kernelINS_4gemm6kernel13GemmUniversalIN4cute5tupleIJiiiiEEENS1_10collective13CollectiveMmaINS1_35MainloopSm100TmaUmmaWarpSpecializedILi6ELi2ELi4ENS5_IJNS4_1CILi1EEESB_SB_EEEEENS5_IJNSA_ILi128EEESE_NSA_ILi32EEEEEENS_10tfloat32_tENS5_IJlSB_lEEESH_SI_NS4_8TiledMMAINS4_8MMA_AtomIJNS4_17SM100_MMA_TF32_SSISH_SH_fLi128ELi128ELNS4_4UMMA5MajorE0ELSN_0ELNSM_7ScaleInE0ELSO_0EEEEEENS4_6LayoutISC_NS5_IJNSA_ILi0EEESS_SS_EEEEENS5_IJNS4_10UnderscoreESV_SV_EEEEENS4_13SM90_TMA_LOADENS4_14ComposedLayoutINS4_7SwizzleILi3ELi4ELi3EEENS4_18smem_ptr_flag_bitsILi32EEENSR_INS5_IJNSA_ILi8EEESF_EEENS5_IJSF_SB_EEEEEEEvNS4_8identityESY_S18_vS19_EENS_8epilogue10collective18CollectiveEpilogueINS1B_23Sm100TmaWarpSpecializedILi4ELi2ELi16ELb1ELb0EEEJSG_NS5_IJNSR_ISE_SB_EENSR_INSA_ILi16EEESB_EEEEESH_SI_SH_SI_NS1B_6fusion15FusionCallbacksIS1F_NS1K_17LinearCombinationISH_fSH_fLNS_15FloatRoundStyleE2EEESG_S1J_JEEENS4_5SM1004TMEM4LOAD26SM100_TMEM_LOAD_32dp32b16xESY_NSZ_INS10_ILi2ELi4ELi3EEES13_NSR_INS5_IJS14_S1H_EEENS5_IJS1H_SB_EEEEEEENS4_39AutoVectorizingCopyWithAssumedAlignmentILi128EEENS4_14SM90_TMA_STOREES1Y_S20_S20_EEEvvEEEEvNT_6ParamsE)
        .other          _ZN7cutlass13device_kernelINS_4gemm6kernel13GemmUniversalIN4cute5tupleIJiiiiEEENS1_10collective13CollectiveMmaINS1_35MainloopSm100TmaUmmaWarpSpecializedILi6ELi2ELi4ENS5_IJNS4_1CILi1EEESB_SB_EEEEENS5_IJNSA_ILi128EEESE_NSA_ILi32EEEEEENS_10tfloat32_tENS5_IJlSB_lEEESH_SI_NS4_8TiledMMAINS4_8MMA_AtomIJNS4_17SM100_MMA_TF32_SSISH_SH_fLi128ELi128ELNS4_4UMMA5MajorE0ELSN_0ELNSM_7ScaleInE0ELSO_0EEEEEENS4_6LayoutISC_NS5_IJNSA_ILi0EEESS_SS_EEEEENS5_IJNS4_10UnderscoreESV_SV_EEEEENS4_13SM90_TMA_LOADENS4_14ComposedLayoutINS4_7SwizzleILi3ELi4ELi3EEENS4_18smem_ptr_flag_bitsILi32EEENSR_INS5_IJNSA_ILi8EEESF_EEENS5_IJSF_SB_EEEEEEEvNS4_8identityESY_S18_vS19_EENS_8epilogue10collective18CollectiveEpilogueINS1B_23Sm100TmaWarpSpecializedILi4ELi2ELi16ELb1ELb0EEEJSG_NS5_IJNSR_ISE_SB_EENSR_INSA_ILi16EEESB_EEEEESH_SI_SH_SI_NS1B_6fusion15FusionCallbacksIS1F_NS1K_17LinearCombinationISH_fSH_fLNS_15FloatRoundStyleE2EEESG_S1J_JEEENS4_5SM1004TMEM4LOAD26SM100_TMEM_LOAD_32dp32b16xESY_NSZ_INS10_ILi2ELi4ELi3EEES13_NSR_INS5_IJS14_S1H_EEENS5_IJS1H_SB_EEEEEEENS4_39AutoVectorizingCopyWithAssumedAlignmentILi128EEENS4_14SM90_TMA_STOREES1Y_S20_S20_EEEvvEEEEvNT_6ParamsE,@"STO_CUDA_ENTRY STV_DEFAULT"
_ZN7cutlass13device_kernelINS_4gemm6kernel13GemmUniversalIN4cute5tupleIJiiiiEEENS1_10collective13CollectiveMmaINS1_35MainloopSm100TmaUmmaWarpSpecializedILi6ELi2ELi4ENS5_IJNS4_1CILi1EEESB_SB_EEEEENS5_IJNSA_ILi128EEESE_NSA_ILi32EEEEEENS_10tfloat32_tENS5_IJlSB_lEEESH_SI_NS4_8TiledMMAINS4_8MMA_AtomIJNS4_17SM100_MMA_TF32_SSISH_SH_fLi128ELi128ELNS4_4UMMA5MajorE0ELSN_0ELNSM_7ScaleInE0ELSO_0EEEEEENS4_6LayoutISC_NS5_IJNSA_ILi0EEESS_SS_EEEEENS5_IJNS4_10UnderscoreESV_SV_EEEEENS4_13SM90_TMA_LOADENS4_14ComposedLayoutINS4_7SwizzleILi3ELi4ELi3EEENS4_18smem_ptr_flag_bitsILi32EEENSR_INS5_IJNSA_ILi8EEESF_EEENS5_IJSF_SB_EEEEEEEvNS4_8identityESY_S18_vS19_EENS_8epilogue10collective18CollectiveEpilogueINS1B_23Sm100TmaWarpSpecializedILi4ELi2ELi16ELb1ELb0EEEJSG_NS5_IJNSR_ISE_SB_EENSR_INSA_ILi16EEESB_EEEEESH_SI_SH_SI_NS1B_6fusion15FusionCallbacksIS1F_NS1K_17LinearCombinationISH_fSH_fLNS_15FloatRoundStyleE2EEESG_S1J_JEEENS4_5SM1004TMEM4LOAD26SM100_TMEM_LOAD_32dp32b16xESY_NSZ_INS10_ILi2ELi4ELi3EEES13_NSR_INS5_IJS14_S1H_EEENS5_IJS1H_SB_EEEEEEENS4_39AutoVectorizingCopyWithAssumedAlignmentILi128EEENS4_14SM90_TMA_STOREES1Y_S20_S20_EEEvvEEEEvNT_6ParamsE:
[----:B------:R-:W1:Y:S01]  /*0000*/  LDC R1, c[0x0][0x37c] ;  /* 0x0000df00ff017b82 */ /* 0x000e620000000800 */
[----:B------:R-:W2:Y:S01]  /*0010*/  S2R R80, SR_TID.X ;  /* 0x0000000000507919 */ /* 0x000ea20000002100 */
[----:B------:R-:W3:Y:S01]  /*0020*/  LDCU.64 UR4, c[0x0][0x890] ;  /* 0x00011200ff0477ac */ /* 0x000ee20008000a00 */
[----:B------:R-:W-:Y:S02]  /*0030*/  PRMT R67, RZ, 0x7610, R67 ;  /* 0x00007610ff437816 */ /* 0x000fe40000000043 */
[----:B------:R-:W-:Y:S01]  /*0040*/  ELECT P5, URZ, PT ;  /* 0x0000000000ff782f */ /* 0x000fe200038a0000 */
[----:B------:R-:W4:Y:S01]  /*0050*/  LDCU.64 UR46, c[0x0][0x358] ;  /* 0x00006b00ff2e77ac */ /* 0x000f220008000a00 */
[----:B---3--:R-:W-:-:S04]  /*0060*/  UISETP.NE.U32.AND UP0, UPT, UR4, URZ, UPT ;  /* 0x000000ff0400728c */ /* 0x008fc8000bf05070 */
[----:B------:R-:W-:Y:S01]  /*0070*/  UISETP.NE.AND.EX UP0, UPT, UR5, URZ, UPT, UP0 ;  /* 0x000000ff0500728c */ /* 0x000fe2000bf05300 */
[----:B--2---:R-:W-:-:S05]  /*0080*/  SHF.R.U32.HI R72, RZ, 0x5, R80 ;  /* 0x00000005ff487819 */ /* 0x004fca0000011650 */
[----:B------:R-:W2:Y:S02]  /*0090*/  SHFL.IDX PT, R0, R72, RZ, 0x1f ;  /* 0x00001fff48007589 */ /* 0x000ea400000e0000 */
[----:B--2---:R-:W-:Y:S01]  /*00a0*/  R2UR UR8, R0 ;  /* 0x00000000000872ca */ /* 0x004fe200000e0000 */
[----:B-1--4-:R-:W-:-:S14]  /*00b0*/  BRA.U UP0, `(.L_x_0) ;  /* 0x00000001002c7547 */ /* 0x012fdc000b800000 */
[----:B------:R-:W1:Y:S02]  /*00c0*/  LDCU.64 UR6, c[0x0][0x888] ;  /* 0x00011100ff0677ac */ /* 0x000e640008000a00 */
[----:B-1----:R-:W-:-:S04]  /*00d0*/  UISETP.NE.U32.AND UP0, UPT, UR6, URZ, UPT ;  /* 0x000000ff0600728c */ /* 0x002fc8000bf05070 */
[----:B------:R-:W-:-:S09]  /*00e0*/  UISETP.NE.AND.EX UP0, UPT, UR7, URZ, UPT, UP0 ;  /* 0x000000ff0700728c */ /* 0x000fd2000bf05300 */
[----:B------:R-:W-:Y:S05]  /*00f0*/  BRA.U !UP0, `(.L_x_1) ;  /* 0x0000000108107547 */ /* 0x000fea000b800000 */
[----:B------:R-:W1:Y:S02]  /*0100*/  LDC.64 R2, c[0x0][0x888] ;  /* 0x00022200ff027b82 */ /* 0x000e640000000a00 */
[----:B-1----:R1:W5:Y:S01]  /*0110*/  LDG.E R35, desc[UR46][R2.64] ;  /* 0x0000002e02237981 */ /* 0x002362000c1e1900 */
[----:B------:R-:W-:Y:S01]  /*0120*/  HFMA2 R67, -RZ, RZ, 0, 5.9604644775390625e-08 ;  /* 0x00000001ff437431 */ /* 0x000fe200000001ff */
[----:B------:R-:W-:Y:S05]  /*0130*/  BRA `(.L_x_0) ;  /* 0x00000000000c7947 */ /* 0x000fea0003800000 */
.L_x_1:
[----:B------:R-:W1:Y:S01]  /*0140*/  LDCU UR6, c[0x0][0x880] ;  /* 0x00011000ff0677ac */ /* 0x000e620008000800 */
[----:B------:R-:W-:Y:S01]  /*0150*/  HFMA2 R67, -RZ, RZ, 0, 5.9604644775390625e-08 ;  /* 0x00000001ff437431 */ /* 0x000fe200000001ff */
[----:B-1----:R-:W-:-:S07]  /*0160*/  MOV R35, UR6 ;  /* 0x0000000600237c02 */ /* 0x002fce0008000f00 */
.L_x_0:
[----:B------:R-:W2:Y:S02]  /*0170*/  LDCU.64 UR6, c[0x0][0x8b0] ;  /* 0x00011600ff0677ac */ /* 0x000ea40008000a00 */
[----:B--2---:R-:W-:-:S04]  /*0180*/  UISETP.NE.U32.AND UP0, UPT, UR6, URZ, UPT ;  /* 0x000000ff0600728c */ /* 0x004fc8000bf05070 */
[----:B------:R-:W-:-:S09]  /*0190*/  UISETP.NE.AND.EX UP0, UPT, UR7, URZ, UPT, UP0 ;  /* 0x000000ff0700728c */ /* 0x000fd2000bf05300 */
[----:B------:R-:W-:Y:S05]  /*01a0*/  BRA.U UP0, `(.L_x_2) ;  /* 0x0000000100247547 */ /* 0x000fea000b800000 */
[----:B------:R-:W2:Y:S02]  /*01b0*/  LDCU.64 UR6, c[0x0][0x8a8] ;  /* 0x00011500ff0677ac */ /* 0x000ea40008000a00 */
[----:B--2---:R-:W-:-:S04]  /*01c0*/  UISETP.NE.U32.AND UP0, UPT, UR6, URZ, UPT ;  /* 0x000000ff0600728c */ /* 0x004fc8000bf05070 */
[----:B------:R-:W-:-:S09]  /*01d0*/  UISETP.NE.AND.EX UP0, UPT, UR7, URZ, UPT, UP0 ;  /* 0x000000ff0700728c */ /* 0x000fd2000bf05300 */
[----:B------:R-:W-:Y:S05]  /*01e0*/  BRA.U !UP0, `(.L_x_3) ;  /* 0x00000001080c7547 */ /* 0x000fea000b800000 */
[----:B------:R-:W2:Y:S02]  /*01f0*/  LDC.64 R32, c[0x0][0x8a8] ;  /* 0x00022a00ff207b82 */ /* 0x000ea40000000a00 */
[----:B--2---:R2:W5:Y:S01]  /*0200*/  LDG.E R32, desc[UR46][R32.64] ;  /* 0x0000002e20207981 */ /* 0x004562000c1e1900 */
[----:B------:R-:W-:Y:S05]  /*0210*/  BRA `(.L_x_2) ;  /* 0x0000000000087947 */ /* 0x000fea0003800000 */
.L_x_3:
[----:B------:R-:W2:Y:S02]  /*0220*/  LDCU UR6, c[0x0][0x8a0] ;  /* 0x00011400ff0677ac */ /* 0x000ea40008000800 */
[----:B--2---:R-:W-:Y:S02]  /*0230*/  MOV R32, UR6 ;  /* 0x0000000600207c02 */ /* 0x004fe40008000f00 */
.L_x_2:
[----:B------:R-:W-:Y:S01]  /*0240*/  IMAD.U32 R0, RZ, RZ, UR8 ;  /* 0x00000008ff007e24 */ /* 0x000fe2000f8e00ff */
[----:B------:R-:W-:Y:S04]  /*0250*/  BSSY.RECONVERGENT B0, `(.L_x_4) ;  /* 0x000000c000007945 */ /* 0x000fe80003800200 */
[C---:B------:R-:W-:Y:S02]  /*0260*/  ISETP.NE.OR P1, PT, R0.reuse, 0x1, !P5 ;  /* 0x000000010000780c */ /* 0x040fe40006f25670 */
[----:B------:R-:W-:-:S11]  /*0270*/  ISETP.NE.OR P0, PT, R0, 0x3, !P5 ;  /* 0x000000030000780c */ /* 0x000fd60006f05670 */
[----:B------:R-:W-:Y:S05]  /*0280*/  @P1 BRA `(.L_x_5) ;  /* 0x0000000000201947 */ /* 0x000fea0003800000 */
[----:B------:R-:W3:Y:S02]  /*0290*/  LDCU.64 UR6, c[0x0][0x348] ;  /* 0x00006900ff0677ac */ /* 0x000ee40008000a00 */
[----:B---3--:R-:W-:Y:S02]  /*02a0*/  UIADD3 UR10, UP1, UPT, UR6, 0x80, URZ ;  /* 0x00000080060a7890 */ /* 0x008fe4000ff3e0ff */
[----:B------:R-:W-:Y:S02]  /*02b0*/  UIADD3 UR6, UP0, UPT, UR6, 0x180, URZ ;  /* 0x0000018006067890 */ /* 0x000fe4000ff1e0ff */
[----:B------:R-:W-:Y:S02]  /*02c0*/  UIADD3.X UR11, UPT, UPT, URZ, UR7, URZ, UP1, !UPT ;  /* 0x00000007ff0b7290 */ /* 0x000fe40008ffe4ff */
[----:B------:R-:W-:-:S07]  /*02d0*/  UIADD3.X UR7, UPT, UPT, URZ, UR7, URZ, UP0, !UPT ;  /* 0x00000007ff077290 */ /* 0x000fce00087fe4ff */
[----:B------:R3:W-:Y:S02]  /*02e0*/  UTMACCTL.PF [UR10] ;  /* 0x000000000a0079b9 */ /* 0x0007e40008040000 */
[----:B------:R3:W-:Y:S02]  /*02f0*/  UTMACCTL.PF [UR6] ;  /* 0x00000000060079b9 */ /* 0x0007e40008040000 */
[----:B---3--:R-:W-:Y:S01]  /*0300*/  NOP ;  /* 0x0000000000007918 */ /* 0x008fe20000000000 */
.L_x_5:
[----:B------:R-:W-:Y:S05]  /*0310*/  BSYNC.RECONVERGENT B0 ;  /* 0x0000000000007941 */ /* 0x000fea0003800200 */
.L_x_4:
[----:B------:R-:W-:Y:S04]  /*0320*/  BSSY.RECONVERGENT B0, `(.L_x_6) ;  /* 0x000000a000007945 */ /* 0x000fe80003800200 */
        /* <DEDUP_REMOVED lines=9> */
.L_x_7:
[----:B------:R-:W-:Y:S05]  /*03c0*/  BSYNC.RECONVERGENT B0 ;  /* 0x0000000000007941 */ /* 0x000fea0003800200 */
.L_x_6:
[----:B------:R-:W3:Y:S01]  /*03d0*/  LDCU.64 UR6, c[0x0][0x888] ;  /* 0x00011100ff0677ac */ /* 0x000ee20008000a00 */
[----:B------:R-:W-:Y:S02]  /*03e0*/  UISETP.EQ.U32.AND UP1, UPT, UR4, URZ, UPT ;  /* 0x000000ff0400728c */ /* 0x000fe4000bf22070 */
[----:B------:R-:W-:Y:S02]  /*03f0*/  UPLOP3.LUT UP2, UPT, UPT, UPT, UPT, 0x80, 0x8 ;  /* 0x000000000008789c */ /* 0x000fe40003f4f070 */
[----:B---3--:R-:W-:-:S04]  /*0400*/  UISETP.NE.U32.AND UP0, UPT, UR6, URZ, UPT ;  /* 0x000000ff0600728c */ /* 0x008fc8000bf05070 */
[----:B------:R-:W-:-:S04]  /*0410*/  UISETP.NE.AND.EX UP0, UPT, UR7, URZ, UPT, UP0 ;  /* 0x000000ff0700728c */ /* 0x000fc8000bf05300 */
[----:B------:R-:W-:-:S04]  /*0420*/  UISETP.EQ.OR.EX UP3, UPT, UR5, URZ, !UP0, UP1 ;  /* 0x000000ff0500728c */ /* 0x000fc8000c762710 */
[----:B------:R-:W-:-:S05]  /*0430*/  UP2UR UR50, UPR, URZ, 0x8 ;  /* 0x00000008ff327883 */ /* 0x000fca0008000000 */
[----:B------:R-:W-:Y:S07]  /*0440*/  BRA.U !UP3, `(.L_x_8) ;  /* 0x000000010b207547 */ /* 0x000fee000b800000 */
[----:B------:R-:W-:Y:S01]  /*0450*/  UISETP.NE.U32.AND UP2, UPT, UR4, URZ, UPT ;  /* 0x000000ff0400728c */ /* 0x000fe2000bf45070 */
[----:B-----5:R-:W-:Y:S01]  /*0460*/  FSETP.NEU.AND P0, PT, R35, RZ, PT ;  /* 0x000000ff2300720b */ /* 0x020fe20003f0d000 */
[----:B------:R-:W-:Y:S02]  /*0470*/  USEL UR4, URZ, 0xffffffff, UP0 ;  /* 0xffffffffff047887 */ /* 0x000fe40008000000 */
[----:B------:R-:W-:-:S10]  /*0480*/  UISETP.NE.AND.EX UP2, UPT, UR5, URZ, UPT, UP2 ;  /* 0x000000ff0500728c */ /* 0x000fd4000bf45320 */
[----:B------:R-:W-:Y:S01]  /*0490*/  VOTEU.ANY UP1, P0 ;  /* 0x0000000000ff7886 */ /* 0x000fe20000020100 */
[----:B------:R-:W-:-:S04]  /*04a0*/  @!UP2 USEL UR4, URZ, 0xffffffff, UP1 ;  /* 0xffffffffff04a887 */ /* 0x000fc80008800000 */
[----:B------:R-:W-:-:S04]  /*04b0*/  ULOP3.LUT UR4, UR4, 0x1, URZ, 0xc0, !UPT ;  /* 0x0000000104047892 */ /* 0x000fc8000f8ec0ff */
[----:B------:R-:W-:-:S11]  /*04c0*/  UISETP.NE.U32.AND UP2, UPT, UR4, 0x1, UPT ;  /* 0x000000010400788c */ /* 0x000fd6000bf45070 */
.L_x_8:
[----:B-1----:R-:W1:Y:S01]  /*04d0*/  SHFL.IDX PT, R2, R72, RZ, 0x1f ;  /* 0x00001fff48027589 */ /* 0x002e6200000e0000 */
[----:B------:R-:W-:-:S04]  /*04e0*/  UISETP.NE.AND UP1, UPT, UR8, 0x2, UPT ;  /* 0x000000020800788c */ /* 0x000fc8000bf25270 */
[----:B------:R-:W-:Y:S01]  /*04f0*/  USEL UR6, URZ, 0x1, UP1 ;  /* 0x00000001ff067887 */ /* 0x000fe20008800000 */
[----:B-1----:R-:W-:-:S13]  /*0500*/  ISETP.NE.AND P0, PT, R2, RZ, PT ;  /* 0x000000ff0200720c */ /* 0x002fda0003f05270 */
[----:B------:R-:W-:Y:S05]  /*0510*/  @P0 BRA `(.L_x_9) ;  /* 0x0000000000580947 */ /* 0x000fea0003800000 */
[----:B------:R-:W1:Y:S01]  /*0520*/  S2UR UR5, SR_CgaCtaId ;  /* 0x00000000000579c3 */ /* 0x000e620000008800 */
[----:B------:R-:W-:Y:S01]  /*0530*/  UMOV UR7, 0x400 ;  /* 0x0000040000077882 */ /* 0x000fe20000000000 */
[----:B------:R-:W-:Y:S01]  /*0540*/  UMOV UR4, 0x1 ;  /* 0x0000000100047882 */ /* 0x000fe20000000000 */
[----:B------:R-:W-:Y:S01]  /*0550*/  ELECT P0, URZ, PT ;  /* 0x0000000000ff782f */ /* 0x000fe20003800000 */
[----:B------:R-:W-:-:S04]  /*0560*/  UIADD3 UR10, UPT, UPT, -UR4, 0x100000, URZ ;  /* 0x00100000040a7890 */ /* 0x000fc8000fffe1ff */
[----:B------:R-:W-:Y:S02]  /*0570*/  USHF.L.U32 UR11, UR10, 0xb, URZ ;  /* 0x0000000b0a0b7899 */ /* 0x000fe400080006ff */
[----:B------:R-:W-:Y:S02]  /*0580*/  USHF.L.U32 UR10, UR10, 0x1, URZ ;  /* 0x000000010a0a7899 */ /* 0x000fe400080006ff */
[----:B-1----:R-:W-:Y:S01]  /*0590*/  ULEA UR5, UR5, UR7, 0x18 ;  /* 0x0000000705057291 */ /* 0x002fe2000f8ec0ff */
[----:B------:R-:W1:Y:S11]  /*05a0*/  FENCE.VIEW.ASYNC.S ;  /* 0x00000000000073c6 */ /* 0x000e760000000000 */
[----:B-1----:R1:W3:Y:S01]  /*05b0*/  SYNCS.EXCH.64 URZ, [UR5], UR10 ;  /* 0x0000000a05ff75b2 */ /* 0x0022e20008000100 */
[----:B------:R1:W4:Y:S01]  /*05c0*/  SYNCS.EXCH.64 URZ, [UR5+0x30], UR10 ;  /* 0x0000300a05ff75b2 */ /* 0x0003220008000100 */
[----:B------:R1:W1:Y:S01]  /*05d0*/  SYNCS.EXCH.64 URZ, [UR5+0x8], UR10 ;  /* 0x0000080a05ff75b2 */ /* 0x0002620008000100 */
        /* <DEDUP_REMOVED lines=9> */
[----:B------:R-:W-:Y:S01]  /*0670*/  NOP ;  /* 0x0000000000007918 */ /* 0x000fe20000000000 */
.L_x_9:
[----:B------:R-:W2:Y:S01]  /*0680*/  SHFL.IDX PT, R2, R72, RZ, 0x1f ;  /* 0x00001fff48027589 */ /* 0x000ea200000e0000 */
[----:B------:R-:W-:Y:S01]  /*0690*/  NOP ;  /* 0x0000000000007918 */ /* 0x000fe20000000000 */
[----:B--2---:R-:W-:-:S13]  /*06a0*/  ISETP.NE.AND P0, PT, R2, 0x1, PT ;  /* 0x000000010200780c */ /* 0x004fda0003f05270 */
[----:B------:R-:W-:Y:S05]  /*06b0*/  @P0 BRA `(.L_x_10) ;  /* 0x0000000000580947 */ /* 0x000fea0003800000 */
[----:B------:R-:W2:Y:S01]  /*06c0*/  S2UR UR7, SR_CgaCtaId ;  /* 0x00000000000779c3 */ /* 0x000ea20000008800 */
[----:B------:R-:W-:Y:S01]  /*06d0*/  UMOV UR9, 0x400 ;  /* 0x0000040000097882 */ /* 0x000fe20000000000 */
[----:B-1----:R-:W-:Y:S01]  /*06e0*/  UMOV UR5, 0x20 ;  /* 0x0000002000057882 */ /* 0x002fe20000000000 */
[----:B------:R-:W-:Y:S01]  /*06f0*/  UMOV UR4, 0x80 ;  /* 0x0000008000047882 */ /* 0x000fe20000000000 */
[----:B------:R-:W-:-:S04]  /*0700*/  UIADD3 UR10, UPT, UPT, -UR5, 0x100000, URZ ;  /* 0x00100000050a7890 */ /* 0x000fc8000fffe1ff */
[----:B------:R-:W-:Y:S02]  /*0710*/  USHF.L.U32 UR11, UR10, 0xb, URZ ;  /* 0x0000000b0a0b7899 */ /* 0x000fe400080006ff */
[----:B------:R-:W-:Y:S02]  /*0720*/  USHF.L.U32 UR10, UR10, 0x1, URZ ;  /* 0x000000010a0a7899 */ /* 0x000fe400080006ff */
[----:B------:R-:W-:-:S04]  /*0730*/  UIADD3 UR4, UPT, UPT, -UR4, 0x100000, URZ ;  /* 0x0010000004047890 */ /* 0x000fc8000fffe1ff */
[----:B------:R-:W-:Y:S02]  /*0740*/  USHF.L.U32 UR5, UR4, 0xb, URZ ;  /* 0x0000000b04057899 */ /* 0x000fe400080006ff */
[----:B------:R-:W-:Y:S01]  /*0750*/  USHF.L.U32 UR4, UR4, 0x1, URZ ;  /* 0x0000000104047899 */ /* 0x000fe200080006ff */
[----:B------:R-:W-:Y:S01]  /*0760*/  ELECT P0, URZ, PT ;  /* 0x0000000000ff782f */ /* 0x000fe20003800000 */
[----:B--2---:R-:W-:Y:S01]  /*0770*/  ULEA UR7, UR7, UR9, 0x18 ;  /* 0x0000000907077291 */ /* 0x004fe2000f8ec0ff */
[----:B------:R-:W1:Y:S11]  /*0780*/  FENCE.VIEW.ASYNC.S ;  /* 0x00000000000073c6 */ /* 0x000e760000000000 */
[----:B-1----:R2:W1:Y:S01]  /*0790*/  SYNCS.EXCH.64 URZ, [UR7+0x60], UR10 ;  /* 0x0000600a07ff75b2 */ /* 0x0024620008000100 */
[----:B------:R2:W1:Y:S01]  /*07a0*/  SYNCS.EXCH.64 URZ, [UR7+0x80], UR4 ;  /* 0x0000800407ff75b2 */ /* 0x0004620008000100 */
[----:B------:R2:W1:Y:S01]  /*07b0*/  SYNCS.EXCH.64 URZ, [UR7+0x68], UR10 ;  /* 0x0000680a07ff75b2 */ /* 0x0004620008000100 */
[----:B------:R2:W1:Y:S01]  /*07c0*/  SYNCS.EXCH.64 URZ, [UR7+0x88], UR4 ;  /* 0x0000880407ff75b2 */ /* 0x0004620008000100 */
[----:B------:R2:W1:Y:S01]  /*07d0*/  SYNCS.EXCH.64 URZ, [UR7+0x70], UR10 ;  /* 0x0000700a07ff75b2 */ /* 0x0004620008000100 */
[----:B------:R2:W1:Y:S01]  /*07e0*/  SYNCS.EXCH.64 URZ, [UR7+0x90], UR4 ;  /* 0x0000900407ff75b2 */ /* 0x0004620008000100 */
[----:B------:R2:W1:Y:S01]  /*07f0*/  SYNCS.EXCH.64 URZ, [UR7+0x78], UR10 ;  /* 0x0000780a07ff75b2 */ /* 0x0004620008000100 */
[----:B------:R2:W1:Y:S02]  /*0800*/  SYNCS.EXCH.64 URZ, [UR7+0x98], UR4 ;  /* 0x0000980407ff75b2 */ /* 0x0004640008000100 */
[----:B--2---:R-:W-:Y:S01]  /*0810*/  NOP ;  /* 0x0000000000007918 */ /* 0x004fe20000000000 */
.L_x_10:
[----:B------:R-:W2:Y:S01]  /*0820*/  SHFL.IDX PT, R2, R72, RZ, 0x1f ;  /* 0x00001fff48027589 */ /* 0x000ea200000e0000 */
[----:B------:R-:W-:Y:S01]  /*0830*/  NOP ;  /* 0x0000000000007918 */ /* 0x000fe20000000000 */
[----:B--2---:R-:W-:-:S13]  /*0840*/  ISETP.NE.AND P0, PT, R2, 0x3, PT ;  /* 0x000000030200780c */ /* 0x004fda0003f05270 */
[----:B------:R-:W-:Y:S05]  /*0850*/  @P0 BRA `(.L_x_11) ;  /* 0x0000000000300947 */ /* 0x000fea0003800000 */
[----:B-1----:R-:W1:Y:S01]  /*0860*/  S2UR UR5, SR_CgaCtaId ;  /* 0x00000000000579c3 */ /* 0x002e620000008800 */
        /* <DEDUP_REMOVED lines=8> */
[----:B-1----:R2:W1:Y:S01]  /*08f0*/  SYNCS.EXCH.64 URZ, [UR5+0xa0], UR10 ;  /* 0x0000a00a05ff75b2 */ /* 0x0024620008000100 */
[----:B------:R2:W1:Y:S02]  /*0900*/  SYNCS.EXCH.64 URZ, [UR5+0xa8], UR10 ;  /* 0x0000a80a05ff75b2 */ /* 0x0004640008000100 */
[----:B--2---:R-:W-:Y:S01]  /*0910*/  NOP ;  /* 0x0000000000007918 */ /* 0x004fe20000000000 */
.L_x_11:
[----:B------:R-:W2:Y:S01]  /*0920*/  SHFL.IDX PT, R2, R72, RZ, 0x1f ;  /* 0x00001fff48027589 */ /* 0x000ea200000e0000 */
[----:B------:R-:W-:Y:S01]  /*0930*/  NOP ;  /* 0x0000000000007918 */ /* 0x000fe20000000000 */
[----:B--2---:R-:W-:-:S13]  /*0940*/  ISETP.NE.AND P0, PT, R2, 0x4, PT ;  /* 0x000000040200780c */ /* 0x004fda0003f05270 */
[----:B------:R-:W-:Y:S05]  /*0950*/  @P0 BRA `(.L_x_12) ;  /* 0x00000000004c0947 */ /* 0x000fea0003800000 */
[----:B-1----:R-:W1:Y:S01]  /*0960*/  S2UR UR5, SR_CgaCtaId ;  /* 0x00000000000579c3 */ /* 0x002e620000008800 */
[----:B------:R-:W-:Y:S01]  /*0970*/  UMOV UR9, 0x100 ;  /* 0x0000010000097882 */ /* 0x000fe20000000000 */
[----:B------:R-:W-:Y:S01]  /*0980*/  UMOV UR7, 0x400 ;  /* 0x0000040000077882 */ /* 0x000fe20000000000 */
[----:B------:R-:W-:Y:S01]  /*0990*/  USEL UR9, UR9, 0xe0, UP2 ;  /* 0x000000e009097887 */ /* 0x000fe20009000000 */
[----:B------:R-:W-:Y:S01]  /*09a0*/  UMOV UR4, 0x1 ;  /* 0x0000000100047882 */ /* 0x000fe20000000000 */
[----:B------:R-:W-:Y:S01]  /*09b0*/  ELECT P0, URZ, PT ;  /* 0x0000000000ff782f */ /* 0x000fe20003800000 */
[----:B------:R-:W-:-:S04]  /*09c0*/  UIADD3 UR10, UPT, UPT, -UR4, 0x100000, URZ ;  /* 0x00100000040a7890 */ /* 0x000fc8000fffe1ff */
[----:B------:R-:W-:Y:S02]  /*09d0*/  USHF.L.U32 UR11, UR10, 0xb, URZ ;  /* 0x0000000b0a0b7899 */ /* 0x000fe400080006ff */
[----:B------:R-:W-:Y:S02]  /*09e0*/  USHF.L.U32 UR10, UR10, 0x1, URZ ;  /* 0x000000010a0a7899 */ /* 0x000fe400080006ff */
[----:B------:R-:W-:-:S04]  /*09f0*/  UIADD3 UR12, UPT, UPT, -UR9, 0x100000, URZ ;  /* 0x00100000090c7890 */ /* 0x000fc8000fffe1ff */
[----:B------:R-:W-:Y:S02]  /*0a00*/  USHF.L.U32 UR13, UR12, 0xb, URZ ;  /* 0x0000000b0c0d7899 */ /* 0x000fe400080006ff */
[----:B------:R-:W-:Y:S02]  /*0a10*/  USHF.L.U32 UR12, UR12, 0x1, URZ ;  /* 0x000000010c0c7899 */ /* 0x000fe400080006ff */
[----:B-1----:R-:W-:Y:S01]  /*0a20*/  ULEA UR5, UR5, UR7, 0x18 ;  /* 0x0000000705057291 */ /* 0x002fe2000f8ec0ff */
[----:B------:R-:W1:Y:S11]  /*0a30*/  FENCE.VIEW.ASYNC.S ;  /* 0x00000000000073c6 */ /* 0x000e760000000000 */
[----:B-1----:R2:W1:Y:S01]  /*0a40*/  SYNCS.EXCH.64 URZ, [UR5+0xb0], UR10 ;  /* 0x0000b00a05ff75b2 */ /* 0x0024620008000100 */
[----:B------:R2:W1:Y:S01]  /*0a50*/  SYNCS.EXCH.64 URZ, [UR5+0xc0], UR12 ;  /* 0x0000c00c05ff75b2 */ /* 0x0004620008000100 */
[----:B------:R2:W1:Y:S01]  /*0a60*/  SYNCS.EXCH.64 URZ, [UR5+0xb8], UR10 ;  /* 0x0000b80a05ff75b2 */ /* 0x0004620008000100 */
[----:B------:R2:W1:Y:S02]  /*0a70*/  SYNCS.EXCH.64 URZ, [UR5+0xc8], UR12 ;  /* 0x0000c80c05ff75b2 */ /* 0x0004640008000100 */
[----:B--2---:R-:W-:Y:S01]  /*0a80*/  NOP ;  /* 0x0000000000007918 */ /* 0x004fe20000000000 */
.L_x_12:
        /* <DEDUP_REMOVED lines=26> */
.L_x_13:
        /* <DEDUP_REMOVED lines=18> */
.L_x_14:
[----:B-1----:R-:W1:Y:S01]  /*0d50*/  S2UR UR5, SR_CTAID.X ;  /* 0x00000000000579c3 */ /* 0x002e620000002500 */
[----:B------:R-:W-:-:S05]  /*0d60*/  CS2R.32 R68, SR_CgaSize ;  /* 0x0000000000447805 */ /* 0x000fca0000008a00 */
[----:B------:R-:W-:-:S05]  /*0d70*/  IMAD R68, R68, -0xa0, RZ ;  /* 0xffffff6044447824 */ /* 0x000fca00078e02ff */
[----:B------:R-:W-:-:S14]  /*0d80*/  R2UR UR9, R68 ;  /* 0x00000000440972ca */ /* 0x000fdc00000e0000 */
[----:B------:R-:W2:Y:S01]  /*0d90*/  LDCU UR9, c[0x0][UR9+0x2b0] ;  /* 0x00005600090977ac */ /* 0x000ea20008000800 */
[----:B------:R-:W-:Y:S01]  /*0da0*/  NOP ;  /* 0x0000000000007918 */ /* 0x000fe20000000000 */
[----:B------:R-:W-:-:S05]  /*0db0*/  CS2R.32 R68, SR_CgaSize ;  /* 0x0000000000447805 */ /* 0x000fca0000008a00 */
[----:B------:R-:W-:-:S05]  /*0dc0*/  IMAD R68, R68, -0xa0, RZ ;  /* 0xffffff6044447824 */ /* 0x000fca00078e02ff */
[----:B------:R-:W-:-:S14]  /*0dd0*/  R2UR UR7, R68 ;  /* 0x00000000440772ca */ /* 0x000fdc00000e0000 */
[----:B------:R-:W3:Y:S01]  /*0de0*/  LDCU UR7, c[0x0][UR7+0x2b4] ;  /* 0x00005680070777ac */ /* 0x000ee20008000800 */
[----:B------:R-:W4:Y:S08]  /*0df0*/  S2UR UR4, SR_CTAID.Y ;  /* 0x00000000000479c3 */ /* 0x000f300000002600 */
[----:B------:R-:W3:Y:S01]  /*0e00*/  LDC R9, c[0x0][0xb24] ;  /* 0x0002c900ff097b82 */ /* 0x000ee20000000800 */
[----:B-1----:R-:W-:-:S02]  /*0e10*/  I2FP.F32.U32 R4, UR5 ;  /* 0x0000000500047c45 */ /* 0x002fc40008201000 */
[----:B------:R-:W-:-:S05]  /*0e20*/  CS2R.32 R5, SR_CgaSize ;  /* 0x0000000000057805 */ /* 0x000fca0000008a00 */
[----:B------:R-:W-:-:S06]  /*0e30*/  IMAD R5, R5, -0xa0, RZ ;  /* 0xffffff6005057824 */ /* 0x000fcc00078e02ff */
[----:B------:R-:W1:Y:S01]  /*0e40*/  LDC R5, c[0x0][R5+0x2a0] ;  /* 0x0000a80005057b82 */ /* 0x000e620000000800 */
[----:B------:R-:W-:Y:S01]  /*0e50*/  MOV R21, UR5 ;  /* 0x0000000500157c02 */ /* 0x000fe20008000f00 */
[----:B--2---:R-:W-:Y:S01]  /*0e60*/  FMUL R4, R4, UR9 ;  /* 0x0000000904047c20 */ /* 0x004fe20008400000 */
[----:B----4-:R-:W-:Y:S02]  /*0e70*/  I2FP.F32.U32 R2, UR4 ;  /* 0x0000000400027c45 */ /* 0x010fe40008201000 */
[----:B------:R-:W-:-:S05]  /*0e80*/  CS2R.32 R3, SR_CgaSize ;  /* 0x0000000000037805 */ /* 0x000fca0000008a00 */
[----:B------:R-:W-:-:S06]  /*0e90*/  IMAD R3, R3, -0xa0, RZ ;  /* 0xffffff6003037824 */ /* 0x000fcc00078e02ff */
[----:B------:R-:W2:Y:S01]  /*0ea0*/  LDC R3, c[0x0][R3+0x2a4] ;  /* 0x0000a90003037b82 */ /* 0x000ea20000000800 */
[----:B------:R-:W4:Y:S01]  /*0eb0*/  F2I.U32.TRUNC.NTZ R68, R4 ;  /* 0x0000000400447305 */ /* 0x000f22000020f000 */
[----:B------:R-:W-:Y:S01]  /*0ec0*/  MOV R20, UR4 ;  /* 0x0000000400147c02 */ /* 0x000fe20008000f00 */
[----:B---3--:R-:W-:-:S05]  /*0ed0*/  FMUL R2, R2, UR7 ;  /* 0x0000000702027c20 */ /* 0x008fca0008400000 */
[----:B------:R-:W-:Y:S01]  /*0ee0*/  BAR.SYNC.DEFER_BLOCKING 0x0 ;  /* 0x0000000000007b1d */ /* 0x000fe20000010000 */
[----:B------:R-:W-:-:S05]  /*0ef0*/  ISETP.GE.AND P0, PT, R9, 0x1, PT ;  /* 0x000000010900780c */ /* 0x000fca0003f06270 */
[----:B------:R-:W3:Y:S02]  /*0f00*/  F2I.U32.TRUNC.NTZ R66, R2 ;  /* 0x0000000200427305 */ /* 0x000ee4000020f000 */
[----:B------:R-:W2:Y:S01]  /*0f10*/  S2UR UR36, SR_CTAID.Z ;  /* 0x00000000002479c3 */ /* 0x000ea20000002700 */
[----:B----4-:R-:W-:-:S05]  /*0f20*/  IADD3 R68, PT, PT, -R68, RZ, RZ ;  /* 0x000000ff44447210 */ /* 0x010fca0007ffe1ff */
[----:B-1----:R-:W-:Y:S01]  /*0f30*/  IMAD R68, R5, R68, UR5 ;  /* 0x0000000505447e24 */ /* 0x002fe2000f8e0244 */
[----:B---3--:R-:W-:-:S05]  /*0f40*/  IADD3 R66, PT, PT, -R66, RZ, RZ ;  /* 0x000000ff42427210 */ /* 0x008fca0007ffe1ff */
[----:B--2---:R-:W-:Y:S01]  /*0f50*/  IMAD R66, R3, R66, UR4 ;  /* 0x0000000403427e24 */ /* 0x004fe2000f8e0242 */
[----:B------:R-:W-:Y:S06]  /*0f60*/  @!P0 BRA `(.L_x_15) ;  /* 0x0000000000b88947 */ /* 0x000fec0003800000 */
[----:B------:R-:W1:Y:S01]  /*0f70*/  LDC.64 R4, c[0x0][0xb18] ;  /* 0x0002c600ff047b82 */ /* 0x000e620000000a00 */
[----:B------:R-:W-:-:S07]  /*0f80*/  ISETP.NE.AND P0, PT, R9, 0x1, PT ;  /* 0x000000010900780c */ /* 0x000fce0003f05270 */
[----:B------:R-:W2:Y:S08]  /*0f90*/  LDC R10, c[0x0][0xb0c] ;  /* 0x0002c300ff0a7b82 */ /* 0x000eb00000000800 */
[----:B------:R-:W3:Y:S08]  /*0fa0*/  LDC R11, c[0x0][0x370] ;  /* 0x0000dc00ff0b7b82 */ /* 0x000ef00000000800 */
[----:B------:R-:W4:Y:S01]  /*0fb0*/  LDC R12, c[0x0][0x374] ;  /* 0x0000dd00ff0c7b82 */ /* 0x000f220000000800 */
[----:B-1----:R-:W-:-:S07]  /*0fc0*/  ISETP.NE.AND P1, PT, R4, 0x1, PT ;  /* 0x000000010400780c */ /* 0x002fce0003f25270 */
[----:B------:R-:W3:Y:S01]  /*0fd0*/  LDC.64 R6, c[0x0][0xb10] ;  /* 0x0002c400ff067b82 */ /* 0x000ee20000000a00 */
[----:B--2---:R-:W-:-:S07]  /*0fe0*/  ISETP.NE.AND P2, PT, R10, 0x1, PT ;  /* 0x000000010a00780c */ /* 0x004fce0003f45270 */
[----:B------:R-:W1:Y:S08]  /*0ff0*/  LDC R8, c[0x0][0xb20] ;  /* 0x0002c800ff087b82 */ /* 0x000e700000000800 */
[----:B------:R-:W2:Y:S01]  /*1000*/  LDC.64 R2, c[0x0][0xb28] ;  /* 0x0002ca00ff027b82 */ /* 0x000ea20000000a00 */
[----:B----4-:R-:W-:-:S04]  /*1010*/  IMAD.HI.U32 R13, R12, R5, RZ ;  /* 0x000000050c0d7227 */ /* 0x010fc800078e00ff */
[----:B------:R-:W-:-:S04]  /*1020*/  IMAD.HI.U32 R5, R20, R5, RZ ;  /* 0x0000000514057227 */ /* 0x000fc800078e00ff */
[----:B---3--:R-:W-:-:S04]  /*1030*/  IMAD.HI.U32 R14, R11, R6, RZ ;  /* 0x000000060b0e7227 */ /* 0x008fc800078e00ff */
[C---:B------:R-:W-:Y:S01]  /*1040*/  IMAD.HI.U32 R16, R21.reuse, R6, RZ ;  /* 0x0000000615107227 */ /* 0x040fe200078e00ff */
[-C--:B------:R-:W-:Y:S02]  /*1050*/  @P2 SHF.R.U32.HI R11, RZ, R7.reuse, R14 ;  /* 0x00000007ff0b2219 */ /* 0x080fe4000001160e */
[-C--:B-1----:R-:W-:Y:S02]  /*1060*/  @P1 SHF.R.U32.HI R12, RZ, R8.reuse, R13 ;  /* 0x00000008ff0c1219 */ /* 0x082fe4000001160d */
[----:B------:R-:W-:Y:S02]  /*1070*/  SHF.R.U32.HI R5, RZ, R8, R5 ;  /* 0x00000008ff057219 */ /* 0x000fe40000011605 */
[----:B------:R-:W-:Y:S02]  /*1080*/  SHF.R.U32.HI R16, RZ, R7, R16 ;  /* 0x00000007ff107219 */ /* 0x000fe40000011610 */
[----:B------:R-:W-:Y:S01]  /*1090*/  SEL R5, R20, R5, !P1 ;  /* 0x0000000514057207 */ /* 0x000fe20004800000 */
[----:B--2---:R-:W-:Y:S01]  /*10a0*/  IMAD.HI.U32 R14, R12, R2, RZ ;  /* 0x000000020c0e7227 */ /* 0x004fe200078e00ff */
[----:B------:R-:W-:-:S02]  /*10b0*/  SEL R7, R21, R16, !P2 ;  /* 0x0000001015077207 */ /* 0x000fc40005000000 */
[----:B------:R-:W-:Y:S01]  /*10c0*/  IADD3 R13, PT, PT, -R5, RZ, RZ ;  /* 0x000000ff050d7210 */ /* 0x000fe20007ffe1ff */
[----:B------:R-:W-:Y:S01]  /*10d0*/  IMAD.HI.U32 R6, R11, R2, RZ ;  /* 0x000000020b067227 */ /* 0x000fe200078e00ff */
[----:B------:R-:W-:-:S03]  /*10e0*/  @P0 SHF.R.U32.HI R12, RZ, R3, R14 ;  /* 0x00000003ff0c0219 */ /* 0x000fc6000001160e */
[----:B------:R-:W-:Y:S01]  /*10f0*/  IMAD R13, R4, R13, R20 ;  /* 0x0000000d040d7224 */ /* 0x000fe200078e0214 */
[----:B------:R-:W-:Y:S01]  /*1100*/  @P0 SHF.R.U32.HI R11, RZ, R3, R6 ;  /* 0x00000003ff0b0219 */ /* 0x000fe20000011606 */
[----:B------:R-:W-:-:S04]  /*1110*/  IMAD R12, R12, R9, RZ ;  /* 0x000000090c0c7224 */ /* 0x000fc800078e02ff */
[----:B------:R-:W-:Y:S01]  /*1120*/  IMAD R6, R11, R9, RZ ;  /* 0x000000090b067224 */ /* 0x000fe200078e02ff */
[----:B------:R-:W-:-:S04]  /*1130*/  ISETP.GE.AND P1, PT, R5, R12, PT ;  /* 0x0000000c0500720c */ /* 0x000fc80003f26270 */
[----:B------:R-:W-:Y:S01]  /*1140*/  ISETP.GE.OR P1, PT, R7, R6, P1 ;  /* 0x000000060700720c */ /* 0x000fe20000f26670 */
[----:B------:R-:W-:-:S05]  /*1150*/  IMAD.HI.U32 R6, R5, R2, RZ ;  /* 0x0000000205067227 */ /* 0x000fca00078e00ff */
[----:B------:R-:W-:-:S04]  /*1160*/  SHF.R.U32.HI R6, RZ, R3, R6 ;  /* 0x00000003ff067219 */ /* 0x000fc80000011606 */
[----:B------:R-:W-:-:S03]  /*1170*/  SEL R6, R5, R6, !P0 ;  /* 0x0000000605067207 */ /* 0x000fc60004000000 */
[----:B------:R-:W-:Y:S01]  /*1180*/  @!P1 IMAD.HI.U32 R8, R7, R2, RZ ;  /* 0x0000000207089227 */ /* 0x000fe200078e00ff */
[----:B------:R-:W-:-:S04]  /*1190*/  IADD3 R2, PT, PT, -R6, RZ, RZ ;  /* 0x000000ff06027210 */ /* 0x000fc80007ffe1ff */
[----:B------:R-:W-:Y:S01]  /*11a0*/  @!P1 SHF.R.U32.HI R8, RZ, R3, R8 ;  /* 0x00000003ff089219 */ /* 0x000fe20000011608 */
[----:B------:R-:W-:-:S03]  /*11b0*/  IMAD R2, R9, R2, R5 ;  /* 0x0000000209027224 */ /* 0x000fc600078e0205 */
[----:B------:R-:W-:-:S05]  /*11c0*/  @!P1 SEL R3, R7, R8, !P0 ;  /* 0x0000000807039207 */ /* 0x000fca0004000000 */
[--C-:B------:R-:W-:Y:S02]  /*11d0*/  @!P1 IMAD.IADD R6, R6, 0x1, -R3.reuse ;  /* 0x0000000106069824 */ /* 0x100fe400078e0a03 */
[----:B------:R-:W-:Y:S01]  /*11e0*/  @!P1 IMAD R3, R2, R11, R3 ;  /* 0x0000000b02039224 */ /* 0x000fe200078e0203 */
[----:B------:R-:W-:Y:S01]  /*11f0*/  IADD3 R2, PT, PT, -R7, RZ, RZ ;  /* 0x000000ff07027210 */ /* 0x000fe20007ffe1ff */
[----:B------:R-:W-:Y:S02]  /*1200*/  @!P1 IMAD R5, R6, R9, R7 ;  /* 0x0000000906059224 */ /* 0x000fe400078e0207 */
[----:B------:R-:W-:Y:S02]  /*1210*/  @!P1 IMAD.MOV.U32 R7, RZ, RZ, R3 ;  /* 0x000000ffff079224 */ /* 0x000fe400078e0003 */
[----:B------:R-:W-:Y:S02]  /*1220*/  IMAD R2, R10, R2, R21 ;  /* 0x000000020a027224 */ /* 0x000fe400078e0215 */
[----:B------:R-:W-:-:S02]  /*1230*/  IMAD R20, R5, R4, R13 ;  /* 0x0000000405147224 */ /* 0x000fc400078e020d */
[----:B------:R-:W-:Y:S02]  /*1240*/  IMAD R21, R7, R10, R2 ;  /* 0x0000000a07157224 */ /* 0x000fe400078e0202 */
.L_x_15:
[----:B------:R-:W1:Y:S01]  /*1250*/  LDCU UR4, c[0x0][0xb30] ;  /* 0x00016600ff0477ac */ /* 0x000e620008000800 */
[----:B------:R-:W2:Y:S08]  /*1260*/  S2UR UR37, SR_CgaCtaId ;  /* 0x00000000002579c3 */ /* 0x000eb00000008800 */
[----:B------:R-:W3:Y:S01]  /*1270*/  LDC R26, c[0x0][0xb24] ;  /* 0x0002c900ff1a7b82 */ /* 0x000ee20000000800 */
[----:B-1----:R-:W-:-:S09]  /*1280*/  UISETP.NE.AND UP1, UPT, UR4, 0x1, UPT ;  /* 0x000000010400788c */ /* 0x002fd2000bf25270 */
[----:B--2---:R-:W-:Y:S05]  /*1290*/  BRA.U UP1, `(.L_x_16) ;  /* 0x0000000101407547 */ /* 0x004fea000b800000 */
[----:B------:R-:W1:Y:S08]  /*12a0*/  LDC.64 R4, c[0x0][0xb10] ;  /* 0x0002c400ff047b82 */ /* 0x000e700000000a00 */
[----:B------:R-:W2:Y:S08]  /*12b0*/  LDC.64 R2, c[0x0][0xb18] ;  /* 0x0002c600ff027b82 */ /* 0x000eb00000000a00 */
[----:B------:R-:W4:Y:S08]  /*12c0*/  LDC R6, c[0x0][0xb20] ;  /* 0x0002c800ff067b82 */ /* 0x000f300000000800 */
[----:B------:R-:W3:Y:S01]  /*12d0*/  LDC R8, c[0x0][0xb0c] ;  /* 0x0002c300ff087b82 */ /* 0x000ee20000000800 */
[----:B-1----:R-:W-:-:S05]  /*12e0*/  IMAD.HI.U32 R4, R21, R4, RZ ;  /* 0x0000000415047227 */ /* 0x002fca00078e00ff */
[----:B------:R-:W-:Y:S01]  /*12f0*/  SHF.R.U32.HI R4, RZ, R5, R4 ;  /* 0x00000005ff047219 */ /* 0x000fe20000011604 */
[----:B--2---:R-:W-:Y:S01]  /*1300*/  IMAD.HI.U32 R3, R20, R3, RZ ;  /* 0x0000000314037227 */ /* 0x004fe200078e00ff */
[----:B------:R-:W-:-:S04]  /*1310*/  ISETP.NE.AND P0, PT, R2, 0x1, PT ;  /* 0x000000010200780c */ /* 0x000fc80003f05270 */
[----:B----4-:R-:W-:-:S04]  /*1320*/  SHF.R.U32.HI R3, RZ, R6, R3 ;  /* 0x00000006ff037219 */ /* 0x010fc80000011603 */
[----:B------:R-:W-:Y:S02]  /*1330*/  SEL R3, R20, R3, !P0 ;  /* 0x0000000314037207 */ /* 0x000fe40004000000 */
[----:B---3--:R-:W-:-:S04]  /*1340*/  ISETP.NE.AND P1, PT, R8, 0x1, PT ;  /* 0x000000010800780c */ /* 0x008fc80003f25270 */
[----:B------:R-:W-:-:S05]  /*1350*/  SEL R4, R21, R4, !P1 ;  /* 0x0000000415047207 */ /* 0x000fca0004800000 */
[----:B------:R-:W-:Y:S02]  /*1360*/  IMAD.IADD R5, R3, 0x1, -R4 ;  /* 0x0000000103057824 */ /* 0x000fe400078e0a04 */
[----:B------:R-:W-:Y:S02]  /*1370*/  IMAD.IADD R3, R4, 0x1, -R3 ;  /* 0x0000000104037824 */ /* 0x000fe400078e0a03 */
[----:B------:R-:W-:Y:S02]  /*1380*/  IMAD R21, R5, R8, R21 ;  /* 0x0000000805157224 */ /* 0x000fe400078e0215 */
[----:B------:R-:W-:-:S07]  /*1390*/  IMAD R20, R3, R2, R20 ;  /* 0x0000000203147224 */ /* 0x000fce00078e0214 */
.L_x_16:
[----:B------:R-:W-:Y:S01]  /*13a0*/  BAR.SYNC.DEFER_BLOCKING 0x0 ;  /* 0x0000000000007b1d */ /* 0x000fe20000010000 */
[----:B------:R-:W-:Y:S01]  /*13b0*/  UISETP.NE.AND UP1, UPT, UR8, 0x2, UPT ;  /* 0x000000020800788c */ /* 0x000fe2000bf25270 */
[----:B------:R-:W-:Y:S02]  /*13c0*/  ISETP.NE.OR P5, PT, R0, 0x2, !P5 ;  /* 0x000000020000780c */ /* 0x000fe40006fa5670 */
[----:B------:R-:W-:-:S06]  /*13d0*/  LOP3.LUT R2, R80, 0x1f, RZ, 0xc0, !PT ;  /* 0x0000001f50027812 */ /* 0x000fcc00078ec0ff */
[----:B------:R-:W-:Y:S05]  /*13e0*/  BRA.U UP1, `(.L_x_17) ;  /* 0x0000001101a07547 */ /* 0x000fea000b800000 */
[----:B------:R-:W1:Y:S01]  /*13f0*/  LDCU UR13, c[0x0][0x38c] ;  /* 0x00007180ff0d77ac */ /* 0x000e620008000800 */
[----:B------:R-:W2:Y:S01]  /*1400*/  LDC R9, c[0x0][0x370] ;  /* 0x0000dc00ff097b82 */ /* 0x000ea20000000800 */
[----:B------:R-:W-:Y:S01]  /*1410*/  PLOP3.LUT P1, PT, PT, PT, UP2, 0x80, 0x8 ;  /* 0x000000000008781c */ /* 0x000fe20003f2f028 */
[----:B------:R-:W-:Y:S01]  /*1420*/  HFMA2 R12, -RZ, RZ, 0, 0 ;  /* 0x00000000ff0c7431 */ /* 0x000fe200000001ff */
[----:B------:R-:W-:Y:S01]  /*1430*/  ISETP.EQ.OR P4, PT, R2, RZ, P5 ;  /* 0x000000ff0200720c */ /* 0x000fe20002f82670 */
[----:B------:R-:W-:Y:S01]  /*1440*/  IMAD.MOV.U32 R15, RZ, RZ, 0x1 ;  /* 0x00000001ff0f7424 */ /* 0x000fe200078e00ff */
[----:B------:R-:W-:Y:S01]  /*1450*/  PLOP3.LUT P1, PT, P1, PT, PT, 0x8, 0x80 ;  /* 0x000000000080781c */ /* 0x000fe20000f2e170 */
[----:B------:R-:W-:Y:S01]  /*1460*/  IMAD.MOV.U32 R14, RZ, RZ, RZ ;  /* 0x000000ffff0e7224 */ /* 0x000fe200078e00ff */
[----:B------:R-:W-:Y:S01]  /*1470*/  MOV R8, 0x1 ;  /* 0x0000000100087802 */ /* 0x000fe20000000f00 */
[----:B------:R-:W4:Y:S01]  /*1480*/  LDC R0, c[0x0][0x374] ;  /* 0x0000dd00ff007b82 */ /* 0x000f220000000800 */
[----:B------:R-:W-:Y:S01]  /*1490*/  IMAD.MOV.U32 R10, RZ, RZ, RZ ;  /* 0x000000ffff0a7224 */ /* 0x000fe200078e00ff */
[----:B------:R-:W2:Y:S01]  /*14a0*/  LDCU.64 UR22, c[0x0][0x348] ;  /* 0x00006900ff1677ac */ /* 0x000ea20008000a00 */
[----:B------:R-:W-:Y:S01]  /*14b0*/  UMOV UR6, URZ ;  /* 0x000000ff00067c82 */ /* 0x000fe20008000000 */
[----:B-1----:R-:W-:-:S04]  /*14c0*/  UIADD3 UR5, UPT, UPT, UR13, 0x1f, URZ ;  /* 0x0000001f0d057890 */ /* 0x002fc8000fffe0ff */
[----:B------:R-:W-:-:S04]  /*14d0*/  USHF.R.S32.HI UR4, URZ, 0x1f, UR5 ;  /* 0x0000001fff047899 */ /* 0x000fc80008011405 */
[----:B------:R-:W-:-:S04]  /*14e0*/  ULEA.HI UR4, UR4, UR5, URZ, 0x5 ;  /* 0x0000000504047291 */ /* 0x000fc8000f8f28ff */
[----:B------:R-:W-:Y:S02]  /*14f0*/  USHF.R.S32.HI UR15, URZ, 0x5, UR4 ;  /* 0x00000005ff0f7899 */ /* 0x000fe40008011404 */
[----:B------:R-:W-:Y:S02]  /*1500*/  UIADD3 UR4, UPT, UPT, UR13, -0x1, URZ ;  /* 0xffffffff0d047890 */ /* 0x000fe4000fffe0ff */
[----:B------:R-:W-:Y:S02]  /*1510*/  UISETP.LT.U32.AND UP0, UPT, UR15, 0x6, UPT ;  /* 0x000000060f00788c */ /* 0x000fe4000bf01070 */
[----:B------:R-:W-:Y:S02]  /*1520*/  UISETP.GE.U32.AND UP1, UPT, UR4, -0x3f, UPT ;  /* 0xffffffc10400788c */ /* 0x000fe4000bf26070 */
[----:B------:R-:W-:Y:S02]  /*1530*/  USEL UR14, UR15, 0x6, UP0 ;  /* 0x000000060f0e7887 */ /* 0x000fe40008000000 */
[----:B------:R-:W-:-:S02]  /*1540*/  UIADD3 UR13, UPT, UPT, UR13, 0x3e, URZ ;  /* 0x0000003e0d0d7890 */ /* 0x000fc4000fffe0ff */
[----:B------:R-:W-:Y:S02]  /*1550*/  UIADD3 UR5, UPT, UPT, UR14, -0x1, URZ ;  /* 0xffffffff0e057890 */ /* 0x000fe4000fffe0ff */
[----:B------:R-:W-:-:S03]  /*1560*/  UIADD3 UR7, UPT, UPT, UR15, -UR14, URZ ;  /* 0x8000000e0f077290 */ /* 0x000fc6000fffe0ff */
[----:B------:R-:W-:-:S04]  /*1570*/  @UP1 UIADD3 UR5, UPT, UPT, UR14, URZ, URZ ;  /* 0x000000ff0e051290 */ /* 0x000fc8000fffe0ff */
[----:B--2---:R-:W-:-:S12]  /*1580*/  UIADD3 UR5, UPT, UPT, UR5, 0x1, URZ ;  /* 0x0000000105057890 */ /* 0x004fd8000fffe0ff */
.L_x_35:
[----:B------:R-:W-:Y:S01]  /*1590*/  UISETP.NE.AND UP0, UPT, UR37, URZ, UPT ;  /* 0x000000ff2500728c */ /* 0x000fe2000bf05270 */
[----:B------:R-:W1:Y:S08]  /*15a0*/  S2UR UR37, SR_CgaCtaId ;  /* 0x00000000002579c3 */ /* 0x000e700000008800 */
[----:B------:R-:W-:Y:S05]  /*15b0*/  BRA.U UP0, `(.L_x_18) ;  /* 0x0000000100347547 */ /* 0x000fea000b800000 */
[----:B------:R-:W2:Y:S01]  /*15c0*/  S2R R2, SR_CgaCtaId ;  /* 0x0000000000027919 */ /* 0x000ea20000008800 */
[----:B------:R-:W-:-:S04]  /*15d0*/  MOV R3, 0x400 ;  /* 0x0000040000037802 */ /* 0x000fc80000000f00 */
[----:B--2---:R-:W-:Y:S02]  /*15e0*/  LEA R3, R2, R3, 0x18 ;  /* 0x0000000302037211 */ /* 0x004fe400078ec0ff */
[----:B------:R-:W-:-:S03]  /*15f0*/  SHF.L.U32 R2, R8, 0x1f, RZ ;  /* 0x0000001f08027819 */ /* 0x000fc600000006ff */
[----:B------:R-:W-:-:S04]  /*1600*/  IMAD R3, R10, 0x8, R3 ;  /* 0x000000080a037824 */ /* 0x000fc800078e0203 */
[----:B------:R-:W2:Y:S02]  /*1610*/  SYNCS.PHASECHK.TRANS64.TRYWAIT P0, [R3+URZ+0x120], R2 ;  /* 0x00012002030075a7 */ /* 0x000ea400080011ff */
[----:B--2---:R-:W-:Y:S05]  /*1620*/  @!P0 BRA `(.L_x_19) ;  /* 0x0000009800208947 */ /* 0x004fea0003800000 */
.L_x_169:
[----:B------:R-:W-:Y:S01]  /*1630*/  VIADD R10, R10, 0x1 ;  /* 0x000000010a0a7836 */ /* 0x000fe20000000000 */
[----:B------:R2:W-:Y:S04]  /*1640*/  SYNCS.ARRIVE.TRANS64.A1T0 RZ, [R3+URZ+0x110], RZ ;  /* 0x000110ff03ff79a7 */ /* 0x0005e800081000ff */
[----:B------:R-:W-:-:S04]  /*1650*/  ISETP.NE.AND P0, PT, R10, 0x2, PT ;  /* 0x000000020a00780c */ /* 0x000fc80003f05270 */
[----:B------:R-:W-:Y:S02]  /*1660*/  SEL R10, R10, RZ, P0 ;  /* 0x000000ff0a0a7207 */ /* 0x000fe40000000000 */
[----:B--2---:R-:W-:-:S04]  /*1670*/  SEL R3, RZ, 0x1, P0 ;  /* 0x00000001ff037807 */ /* 0x004fc80000000000 */
[----:B------:R-:W-:-:S07]  /*1680*/  LOP3.LUT R8, R8, R3, RZ, 0x3c, !PT ;  /* 0x0000000308087212 */ /* 0x000fce00078e3cff */
.L_x_18:
[----:B------:R-:W-:Y:S01]  /*1690*/  UMOV UR4, 0x400 ;  /* 0x0000040000047882 */ /* 0x000fe20000000000 */
[----:B------:R-:W-:Y:S01]  /*16a0*/  SHF.L.U32 R2, R15, 0x1f, RZ ;  /* 0x0000001f0f027819 */ /* 0x000fe200000006ff */
[----:B-1----:R-:W-:Y:S01]  /*16b0*/  ULEA UR4, UR37, UR4, 0x18 ;  /* 0x0000000425047291 */ /* 0x002fe2000f8ec0ff */
[----:B------:R-:W-:Y:S01]  /*16c0*/  R2UR UR35, R21 ;  /* 0x00000000152372ca */ /* 0x000fe200000e0000 */
[----:B------:R-:W-:Y:S01]  /*16d0*/  UISETP.GE.U32.AND UP0, UPT, UR13, 0x3f, UPT ;  /* 0x0000003f0d00788c */ /* 0x000fe2000bf06070 */
[----:B------:R-:W-:Y:S01]  /*16e0*/  R2UR UR11, R20 ;  /* 0x00000000140b72ca */ /* 0x000fe200000e0000 */
[----:B------:R-:W-:Y:S01]  /*16f0*/  ULEA UR8, UR6, UR4, 0x3 ;  /* 0x0000000406087291 */ /* 0x000fe2000f8e18ff */
[----:B------:R-:W-:-:S08]  /*1700*/  UMOV UR24, URZ ;  /* 0x000000ff00187c82 */ /* 0x000fd00008000000 */
[----:B------:R1:W2:Y:S01]  /*1710*/  SYNCS.PHASECHK.TRANS64.TRYWAIT P0, [UR8+0x30], R2 ;  /* 0x00003002ff0075a7 */ /* 0x0002a20008001108 */
[----:B------:R-:W-:Y:S02]  /*1720*/  USHF.L.U32 UR35, UR35, 0x7, URZ ;  /* 0x0000000723237899 */ /* 0x000fe400080006ff */
[----:B------:R-:W-:Y:S01]  /*1730*/  USHF.L.U32 UR11, UR11, 0x7, URZ ;  /* 0x000000070b0b7899 */ /* 0x000fe200080006ff */
[----:B------:R-:W-:Y:S11]  /*1740*/  BRA.U !UP0, `(.L_x_20) ;  /* 0x0000000108a47547 */ /* 0x000ff6000b800000 */
[----:B------:R-:W-:Y:S01]  /*1750*/  UMOV UR16, URZ ;  /* 0x000000ff00107c82 */ /* 0x000fe20008000000 */
[----:B------:R-:W-:-:S05]  /*1760*/  UMOV UR17, UR6 ;  /* 0x0000000600117c82 */ /* 0x000fca0008000000 */
.L_x_25:
[----:B-1----:R-:W-:Y:S01]  /*1770*/  ULEA UR33, UR17, UR4, 0x3 ;  /* 0x0000000411217291 */ /* 0x002fe2000f8e18ff */
[----:B--2---:R-:W-:Y:S01]  /*1780*/  @!P5 MOV R3, 0x8000 ;  /* 0x000080000003d802 */ /* 0x004fe20000000f00 */
[----:B--2---:R-:W-:Y:S10]  /*1790*/  @P0 BRA `(.L_x_21) ;  /* 0x00000000000c0947 */ /* 0x004ff40003800000 */
[----:B------:R-:W-:-:S04]  /*17a0*/  SHF.L.U32 R5, R15, 0x1f, RZ ;  /* 0x0000001f0f057819 */ /* 0x000fc800000006ff */
[----:B------:R-:W2:Y:S02]  /*17b0*/  SYNCS.PHASECHK.TRANS64.TRYWAIT P0, [UR33+0x30], R5 ;  /* 0x00003005ff0075a7 */ /* 0x000ea40008001121 */
[----:B--2---:R-:W-:Y:S05]  /*17c0*/  @!P0 BRA `(.L_x_22) ;  /* 0x0000009400cc8947 */ /* 0x004fea0003800000 */
.L_x_21:
[----:B------:R2:W-:Y:S01]  /*17d0*/  @!P5 SYNCS.ARRIVE.TRANS64 RZ, [UR33], R3 ;  /* 0x00000003ffffd9a7 */ /* 0x0005e20008000021 */
[----:B------:R-:W-:Y:S04]  /*17e0*/  BSSY.RECONVERGENT B0, `(.L_x_23) ;  /* 0x0000003000007945 */ /* 0x000fe80003800200 */
[----:B------:R-:W-:Y:S05]  /*17f0*/  @P4 BRA `(.L_x_24) ;  /* 0x0000000000044947 */ /* 0x000fea0003800000 */
[----:B------:R-:W-:Y:S05]  /*1800*/  BPT.TRAP 0x1 ;  /* 0x000000040000795c */ /* 0x000fea0000300000 */
.L_x_24:
[----:B------:R-:W-:Y:S05]  /*1810*/  BSYNC.RECONVERGENT B0 ;  /* 0x0000000000007941 */ /* 0x000fea0003800200 */
.L_x_23:
[----:B------:R-:W-:Y:S02]  /*1820*/  UIADD3 UR6, UPT, UPT, UR17, 0x1, URZ ;  /* 0x0000000111067890 */ /* 0x000fe4000fffe0ff */
[----:B------:R-:W-:Y:S02]  /*1830*/  UIADD3 UR26, UP1, UPT, UR22, 0x80, URZ ;  /* 0x00000080161a7890 */ /* 0x000fe4000ff3e0ff */
[----:B------:R-:W-:Y:S02]  /*1840*/  UISETP.NE.AND UP0, UPT, UR6, 0x6, UPT ;  /* 0x000000060600788c */ /* 0x000fe4000bf05270 */
[----:B------:R-:W-:Y:S02]  /*1850*/  USHF.L.U32 UR34, UR16, 0x5, URZ ;  /* 0x0000000510227899 */ /* 0x000fe400080006ff */
[----:B------:R-:W-:Y:S02]  /*1860*/  USEL UR9, URZ, 0x1, UP0 ;  /* 0x00000001ff097887 */ /* 0x000fe40008000000 */
[----:B------:R-:W-:-:S02]  /*1870*/  USEL UR6, UR6, URZ, UP0 ;  /* 0x000000ff06067287 */ /* 0x000fc40008000000 */
[----:B------:R-:W-:Y:S02]  /*1880*/  UIADD3 UR20, UP0, UPT, UR22, 0x180, URZ ;  /* 0x0000018016147890 */ /* 0x000fe4000ff1e0ff */
[----:B------:R-:W-:Y:S01]  /*1890*/  ULEA UR8, UR6, UR4, 0x3 ;  /* 0x0000000406087291 */ /* 0x000fe2000f8e18ff */
[----:B------:R-:W-:Y:S01]  /*18a0*/  LOP3.LUT R15, R15, UR9, RZ, 0x3c, !PT ;  /* 0x000000090f0f7c12 */ /* 0x000fe2000f8e3cff */
[----:B------:R-:W-:Y:S02]  /*18b0*/  UIADD3.X UR27, UPT, UPT, URZ, UR23, URZ, UP1, !UPT ;  /* 0x00000017ff1b7290 */ /* 0x000fe40008ffe4ff */
[----:B------:R-:W-:Y:S01]  /*18c0*/  UIADD3.X UR21, UPT, UPT, URZ, UR23, URZ, UP0, !UPT ;  /* 0x00000017ff157290 */ /* 0x000fe200087fe4ff */
[----:B-1----:R-:W-:Y:S01]  /*18d0*/  SHF.L.U32 R2, R15, 0x1f, RZ ;  /* 0x0000001f0f027819 */ /* 0x002fe200000006ff */
[----:B------:R-:W-:Y:S01]  /*18e0*/  UMOV UR18, 0x0 ;  /* 0x0000000000127882 */ /* 0x000fe20000000000 */
[----:B------:R-:W-:Y:S01]  /*18f0*/  UMOV UR19, 0x10000000 ;  /* 0x1000000000137882 */ /* 0x000fe20000000000 */
[----:B------:R-:W-:Y:S01]  /*1900*/  UMOV UR12, UR36 ;  /* 0x00000024000c7c82 */ /* 0x000fe20008000000 */
[----:B------:R1:W1:Y:S01]  /*1910*/  SYNCS.PHASECHK.TRANS64.TRYWAIT P0, [UR8+0x30], R2 ;  /* 0x00003002ff0075a7 */ /* 0x0002620008001108 */
[----:B------:R-:W-:Y:S01]  /*1920*/  ULEA UR8, UR17, UR4, 0xe ;  /* 0x0000000411087291 */ /* 0x000fe2000f8e70ff */
[----:B------:R-:W-:Y:S01]  /*1930*/  UMOV UR9, UR33 ;  /* 0x0000002100097c82 */ /* 0x000fe20008000000 */
[----:B------:R-:W-:-:S02]  /*1940*/  UMOV UR10, UR34 ;  /* 0x00000022000a7c82 */ /* 0x000fc40008000000 */
[----:B------:R-:W-:Y:S02]  /*1950*/  UIADD3 UR32, UPT, UPT, UR8, 0x8400, URZ ;  /* 0x0000840008207890 */ /* 0x000fe4000fffe0ff */
[----:B------:R-:W-:Y:S02]  /*1960*/  UIADD3 UR8, UPT, UPT, UR8, 0x20400, URZ ;  /* 0x0002040008087890 */ /* 0x000fe4000fffe0ff */
[----:B------:R-:W-:Y:S01]  /*1970*/  UIADD3 UR16, UPT, UPT, UR16, 0x1, URZ ;  /* 0x0000000110107890 */ /* 0x000fe2000fffe0ff */
[----:B------:R-:W-:Y:S01]  /*1980*/  UMOV UR24, UR5 ;  /* 0x0000000500187c82 */ /* 0x000fe20008000000 */
[----:B------:R-:W-:Y:S02]  /*1990*/  UMOV UR17, UR6 ;  /* 0x0000000600117c82 */ /* 0x000fe40008000000 */
[----:B------:R-:W-:Y:S01]  /*19a0*/  UISETP.NE.AND UP0, UPT, UR16, UR5, UPT ;  /* 0x000000051000728c */ /* 0x000fe2000bf05270 */
[----:B------:R1:W-:Y:S02]  /*19b0*/  UTMALDG.3D [UR32], [UR26], desc[UR18] ;  /* 0x000012201a0075b4 */ /* 0x0003e40008011000 */
[----:B------:R1:W-:Y:S06]  /*19c0*/  UTMALDG.3D [UR8], [UR20], desc[UR18] ;  /* 0x00001208140075b4 */ /* 0x0003ec0008011000 */
[----:B------:R-:W-:Y:S05]  /*19d0*/  BRA.U UP0, `(.L_x_25) ;  /* 0xfffffffd00647547 */ /* 0x000fea000b83ffff */
.L_x_20:
[----:B-1----:R-:W-:Y:S01]  /*19e0*/  ULEA UR8, UR6, UR4, 0x3 ;  /* 0x0000000406087291 */ /* 0x002fe2000f8e18ff */
[----:B------:R-:W-:Y:S01]  /*19f0*/  SHF.L.U32 R2, R15, 0x1f, RZ ;  /* 0x0000001f0f027819 */ /* 0x000fe200000006ff */
[----:B------:R-:W-:Y:S01]  /*1a00*/  @!P1 SYNCS.ARRIVE.TRANS64.A1T0 RZ, [UR4+0xa8], RZ ;  /* 0x0000a8ffffff99a7 */ /* 0x000fe20008100004 */
[----:B------:R-:W-:-:S06]  /*1a10*/  UISETP.GT.AND UP0, UPT, UR15, UR14, UPT ;  /* 0x0000000e0f00728c */ /* 0x000fcc000bf04270 */
[----:B--2---:R1:W2:Y:S03]  /*1a20*/  SYNCS.PHASECHK.TRANS64.TRYWAIT P0, [UR8+0x30], R2 ;  /* 0x00003002ff0075a7 */ /* 0x0042a60008001108 */
[----:B------:R-:W-:Y:S05]  /*1a30*/  BRA.U !UP0, `(.L_x_26) ;  /* 0x0000000108a87547 */ /* 0x000fea000b800000 */
[----:B------:R-:W-:Y:S01]  /*1a40*/  UIADD3 UR21, UPT, UPT, UR7, UR24, URZ ;  /* 0x0000001807157290 */ /* 0x000fe2000fffe0ff */
[----:B------:R-:W-:-:S11]  /*1a50*/  UMOV UR25, UR6 ;  /* 0x0000000600197c82 */ /* 0x000fd60008000000 */
.L_x_31:
[----:B-1----:R-:W-:Y:S01]  /*1a60*/  ULEA UR17, UR25, UR4, 0x3 ;  /* 0x0000000419117291 */ /* 0x002fe2000f8e18ff */
[----:B--2---:R-:W-:Y:S01]  /*1a70*/  @!P5 MOV R3, 0x8000 ;  /* 0x000080000003d802 */ /* 0x004fe20000000f00 */
[----:B--2---:R-:W-:Y:S10]  /*1a80*/  @P0 BRA `(.L_x_27) ;  /* 0x00000000000c0947 */ /* 0x004ff40003800000 */
[----:B------:R-:W-:-:S04]  /*1a90*/  SHF.L.U32 R5, R15, 0x1f, RZ ;  /* 0x0000001f0f057819 */ /* 0x000fc800000006ff */
[----:B------:R-:W2:Y:S02]  /*1aa0*/  SYNCS.PHASECHK.TRANS64.TRYWAIT P0, [UR17+0x30], R5 ;  /* 0x00003005ff0075a7 */ /* 0x000ea40008001111 */
[----:B--2---:R-:W-:Y:S05]  /*1ab0*/  @!P0 BRA `(.L_x_28) ;  /* 0x0000009400288947 */ /* 0x004fea0003800000 */
.L_x_27:
[----:B------:R2:W-:Y:S01]  /*1ac0*/  @!P5 SYNCS.ARRIVE.TRANS64 RZ, [UR17], R3 ;  /* 0x00000003ffffd9a7 */ /* 0x0005e20008000011 */
[----:B------:R-:W-:Y:S04]  /*1ad0*/  BSSY.RECONVERGENT B0, `(.L_x_29) ;  /* 0x0000003000007945 */ /* 0x000fe80003800200 */
[----:B------:R-:W-:Y:S05]  /*1ae0*/  @P4 BRA `(.L_x_30) ;  /* 0x0000000000044947 */ /* 0x000fea0003800000 */
[----:B------:R-:W-:Y:S05]  /*1af0*/  BPT.TRAP 0x1 ;  /* 0x000000040000795c */ /* 0x000fea0000300000 */
.L_x_30:
[----:B------:R-:W-:Y:S05]  /*1b00*/  BSYNC.RECONVERGENT B0 ;  /* 0x0000000000007941 */ /* 0x000fea0003800200 */
.L_x_29:
        /* <DEDUP_REMOVED lines=20> */
[----:B------:R-:W-:Y:S01]  /*1c50*/  UIADD3 UR8, UPT, UPT, UR8, 0x20400, URZ ;  /* 0x0002040008087890 */ /* 0x000fe2000fffe0ff */
[----:B------:R-:W-:Y:S01]  /*1c60*/  UMOV UR9, UR17 ;  /* 0x0000001100097c82 */ /* 0x000fe20008000000 */
[----:B------:R-:W-:Y:S01]  /*1c70*/  UMOV UR10, UR18 ;  /* 0x00000012000a7c82 */ /* 0x000fe20008000000 */
[----:B------:R-:W-:Y:S01]  /*1c80*/  UIADD3 UR24, UPT, UPT, UR24, 0x1, URZ ;  /* 0x0000000118187890 */ /* 0x000fe2000fffe0ff */
[----:B------:R-:W-:-:S03]  /*1c90*/  UMOV UR25, UR6 ;  /* 0x0000000600197c82 */ /* 0x000fc60008000000 */
[----:B------:R1:W-:Y:S01]  /*1ca0*/  UTMALDG.3D [UR16], [UR30], desc[UR26] ;  /* 0x00001a101e0075b4 */ /* 0x0003e20008011000 */
[----:B------:R-:W-:Y:S01]  /*1cb0*/  UISETP.NE.AND UP0, UPT, UR24, UR21, UPT ;  /* 0x000000151800728c */ /* 0x000fe2000bf05270 */
[----:B------:R1:W-:Y:S08]  /*1cc0*/  UTMALDG.3D [UR8], [UR28], desc[UR26] ;  /* 0x00001a081c0075b4 */ /* 0x0003f00008011000 */
[----:B------:R-:W-:Y:S05]  /*1cd0*/  BRA.U UP0, `(.L_x_31) ;  /* 0xfffffffd00607547 */ /* 0x000fea000b83ffff */
.L_x_26:
[----:B-1----:R-:W-:Y:S01]  /*1ce0*/  LEA R2, R14, UR4, 0x3 ;  /* 0x000000040e027c11 */ /* 0x002fe2000f8e18ff */
[----:B------:R-:W-:Y:S01]  /*1cf0*/  NOP ;  /* 0x0000000000007918 */ /* 0x000fe20000000000 */
[----:B--2---:R-:W-:Y:S02]  /*1d00*/  SHF.L.U32 R3, R12, 0x1f, RZ ;  /* 0x0000001f0c037819 */ /* 0x004fe400000006ff */
[----:B------:R-:W-:Y:S02]  /*1d10*/  LEA R4, R14, UR4, 0x4 ;  /* 0x000000040e047c11 */ /* 0x000fe4000f8e20ff */
[----:B------:R-:W1:Y:S02]  /*1d20*/  SYNCS.PHASECHK.TRANS64.TRYWAIT P0, [R2+URZ+0xb0], R3 ;  /* 0x0000b003020075a7 */ /* 0x000e6400080011ff */
[----:B-1----:R-:W-:Y:S05]  /*1d30*/  @!P0 BRA `(.L_x_32) ;  /* 0x0000009000a08947 */ /* 0x002fea0003800000 */
.L_x_172:
[----:B------:R-:W2:Y:S01]  /*1d40*/  LDS.128 R4, [R4+0x140] ;  /* 0x0001400004047984 */ /* 0x000ea20000000c00 */
[----:B---3--:R-:W-:Y:S01]  /*1d50*/  ISETP.GE.AND P0, PT, R26, 0x1, PT ;  /* 0x000000011a00780c */ /* 0x008fe20003f06270 */
[----:B-1----:R-:W-:Y:S01]  /*1d60*/  VIADD R2, R2, 0xc0 ;  /* 0x000000c002027836 */ /* 0x002fe20000000000 */
[----:B------:R-:W-:Y:S01]  /*1d70*/  @!PT LDS RZ, [RZ] ;  /* 0x00000000fffff984 */ /* 0x000fe20000000800 */
[----:B------:R-:W-:Y:S01]  /*1d80*/  @!PT LDS RZ, [RZ] ;  /* 0x00000000fffff984 */ /* 0x000fe20000000800 */
[----:B------:R-:W-:Y:S01]  /*1d90*/  @!PT LDS RZ, [RZ] ;  /* 0x00000000fffff984 */ /* 0x000fe20000000800 */
[----:B------:R-:W-:Y:S01]  /*1da0*/  @!PT LDS RZ, [RZ] ;  /* 0x00000000fffff984 */ /* 0x000fe20000000800 */
[----:B------:R1:W-:Y:S06]  /*1db0*/  MEMBAR.ALL.CTA ;  /* 0x0000000000007992 */ /* 0x0003ec0000008000 */
[----:B-1----:R-:W1:Y:S01]  /*1dc0*/  FENCE.VIEW.ASYNC.S ;  /* 0x00000000000073c6 */ /* 0x002e620000000000 */
[----:B------:R-:W-:-:S04]  /*1dd0*/  PRMT R2, RZ, 0x654, R2 ;  /* 0x00000654ff027816 */ /* 0x000fc80000000002 */
[----:B-1----:R1:W-:Y:S01]  /*1de0*/  SYNCS.ARRIVE.TRANS64.RED.A1T0 RZ, [R2+URZ], RZ ;  /* 0x000000ff02ff79a7 */ /* 0x0023e200081004ff */
[----:B--2---:R-:W-:-:S13]  /*1df0*/  LOP3.LUT P2, RZ, R6, 0x1, RZ, 0xc0, !PT ;  /* 0x0000000106ff7812 */ /* 0x004fda000784c0ff */
[----:B------:R-:W-:Y:S01]  /*1e00*/  @P2 SHF.R.U32.HI R3, RZ, 0x10, R5 ;  /* 0x00000010ff032819 */ /* 0x000fe20000011605 */
[----:B------:R-:W-:Y:S01]  /*1e10*/  VOTEU.ANY UP0, P2 ;  /* 0x0000000000ff7886 */ /* 0x000fe20001000100 */
[----:B------:R-:W-:Y:S02]  /*1e20*/  @P2 MOV R13, R4 ;  /* 0x00000004000d2202 */ /* 0x000fe40000000f00 */
[----:B------:R-:W-:Y:S02]  /*1e30*/  @P2 R2UR.BROADCAST UR8, R3 ;  /* 0x00000000030822ca */ /* 0x000fe400008e0000 */
[----:B------:R-:W-:-:S11]  /*1e40*/  @P2 LOP3.LUT R11, R5, 0xffff, RZ, 0xc0, !PT ;  /* 0x0000ffff050b2812 */ /* 0x000fd600078ec0ff */
[----:B------:R-:W-:Y:S01]  /*1e50*/  @UP0 UMOV UR36, UR8 ;  /* 0x0000000800240c82 */ /* 0x000fe20008000000 */
[----:B-1----:R-:W-:Y:S05]  /*1e60*/  @!P0 BRA `(.L_x_33) ;  /* 0x0000000000b88947 */ /* 0x002fea0003800000 */
[----:B------:R-:W4:Y:S01]  /*1e70*/  LDC.64 R4, c[0x0][0xb18] ;  /* 0x0002c600ff047b82 */ /* 0x000f220000000a00 */
[----:B------:R-:W-:-:S07]  /*1e80*/  ISETP.NE.AND P3, PT, R26, 0x1, PT ;  /* 0x000000011a00780c */ /* 0x000fce0003f65270 */
[----:B------:R-:W1:Y:S08]  /*1e90*/  LDC.64 R6, c[0x0][0xb10] ;  /* 0x0002c400ff067b82 */ /* 0x000e700000000a00 */
[----:B------:R-:W2:Y:S08]  /*1ea0*/  LDC R16, c[0x0][0xb20] ;  /* 0x0002c800ff107b82 */ /* 0x000eb00000000800 */
[----:B------:R-:W3:Y:S01]  /*1eb0*/  LDC R18, c[0x0][0xb0c] ;  /* 0x0002c300ff127b82 */ /* 0x000ee20000000800 */
[----:B----4-:R-:W-:Y:S01]  /*1ec0*/  IMAD.HI.U32 R17, R0, R5, RZ ;  /* 0x0000000500117227 */ /* 0x010fe200078e00ff */
[----:B------:R-:W-:-:S03]  /*1ed0*/  ISETP.NE.AND P0, PT, R4, 0x1, PT ;  /* 0x000000010400780c */ /* 0x000fc60003f05270 */
[----:B------:R-:W-:-:S03]  /*1ee0*/  IMAD.HI.U32 R5, R11, R5, RZ ;  /* 0x000000050b057227 */ /* 0x000fc600078e00ff */
[----:B------:R-:W4:Y:S01]  /*1ef0*/  LDC.64 R2, c[0x0][0xb28] ;  /* 0x0002ca00ff027b82 */ /* 0x000f220000000a00 */
[----:B-1----:R-:W-:-:S04]  /*1f00*/  IMAD.HI.U32 R20, R9, R6, RZ ;  /* 0x0000000609147227 */ /* 0x002fc800078e00ff */
[----:B------:R-:W-:Y:S01]  /*1f10*/  IMAD.HI.U32 R22, R13, R6, RZ ;  /* 0x000000060d167227 */ /* 0x000fe200078e00ff */
[----:B------:R-:W-:Y:S02]  /*1f20*/  SHF.R.U32.HI R20, RZ, R7, R20 ;  /* 0x00000007ff147219 */ /* 0x000fe40000011614 */
[-C--:B--2---:R-:W-:Y:S02]  /*1f30*/  SHF.R.U32.HI R17, RZ, R16.reuse, R17 ;  /* 0x00000010ff117219 */ /* 0x084fe40000011611 */
[----:B------:R-:W-:Y:S02]  /*1f40*/  SHF.R.U32.HI R16, RZ, R16, R5 ;  /* 0x00000010ff107219 */ /* 0x000fe40000011605 */
[----:B------:R-:W-:Y:S02]  /*1f50*/  SEL R17, R0, R17, !P0 ;  /* 0x0000001100117207 */ /* 0x000fe40004000000 */
[----:B------:R-:W-:Y:S02]  /*1f60*/  SHF.R.U32.HI R22, RZ, R7, R22 ;  /* 0x00000007ff167219 */ /* 0x000fe40000011616 */
[----:B---3--:R-:W-:-:S02]  /*1f70*/  ISETP.NE.AND P1, PT, R18, 0x1, PT ;  /* 0x000000011200780c */ /* 0x008fc40003f25270 */
[----:B------:R-:W-:Y:S02]  /*1f80*/  SEL R5, R11, R16, !P0 ;  /* 0x000000100b057207 */ /* 0x000fe40004000000 */
[----:B------:R-:W-:Y:S02]  /*1f90*/  SEL R19, R9, R20, !P1 ;  /* 0x0000001409137207 */ /* 0x000fe40004800000 */
[----:B------:R-:W-:Y:S01]  /*1fa0*/  SEL R7, R13, R22, !P1 ;  /* 0x000000160d077207 */ /* 0x000fe20004800000 */
[----:B----4-:R-:W-:-:S04]  /*1fb0*/  IMAD.HI.U32 R20, R17, R2, RZ ;  /* 0x0000000211147227 */ /* 0x010fc800078e00ff */
[----:B------:R-:W-:Y:S01]  /*1fc0*/  IMAD.HI.U32 R6, R19, R2, RZ ;  /* 0x0000000213067227 */ /* 0x000fe200078e00ff */
[----:B------:R-:W-:-:S04]  /*1fd0*/  @P3 SHF.R.U32.HI R17, RZ, R3, R20 ;  /* 0x00000003ff113219 */ /* 0x000fc80000011614 */
        /* <DEDUP_REMOVED lines=8> */
[----:B------:R-:W-:-:S04]  /*2060*/  @!P0 IMAD.HI.U32 R16, R7, R2, RZ ;  /* 0x0000000207108227 */ /* 0x000fc800078e00ff */
[----:B------:R-:W-:Y:S01]  /*2070*/  IMAD.MOV R2, RZ, RZ, -R6 ;  /* 0x000000ffff027224 */ /* 0x000fe200078e0a06 */
[----:B------:R-:W-:-:S03]  /*2080*/  @!P0 SHF.R.U32.HI R16, RZ, R3, R16 ;  /* 0x00000003ff108219 */ /* 0x000fc60000011610 */
[----:B------:R-:W-:Y:S01]  /*2090*/  IMAD R2, R26, R2, R5 ;  /* 0x000000021a027224 */ /* 0x000fe200078e0205 */
[----:B------:R-:W-:Y:S02]  /*20a0*/  @!P0 SEL R3, R7, R16, !P3 ;  /* 0x0000001007038207 */ /* 0x000fe40005800000 */
[----:B------:R-:W-:-:S03]  /*20b0*/  IADD3 R16, PT, PT, -R5, RZ, RZ ;  /* 0x000000ff05107210 */ /* 0x000fc60007ffe1ff */
[--C-:B------:R-:W-:Y:S02]  /*20c0*/  @!P0 IMAD.IADD R6, R6, 0x1, -R3.reuse ;  /* 0x0000000106068824 */ /* 0x100fe400078e0a03 */
[----:B------:R-:W-:Y:S01]  /*20d0*/  @!P0 IMAD R3, R2, R19, R3 ;  /* 0x0000001302038224 */ /* 0x000fe200078e0203 */
[----:B------:R-:W-:Y:S01]  /*20e0*/  IADD3 R2, PT, PT, -R7, RZ, RZ ;  /* 0x000000ff07027210 */ /* 0x000fe20007ffe1ff */
[----:B------:R-:W-:Y:S02]  /*20f0*/  @!P0 IMAD R5, R26, R6, R7 ;  /* 0x000000061a058224 */ /* 0x000fe400078e0207 */
[----:B------:R-:W-:Y:S02]  /*2100*/  IMAD R11, R4, R16, R11 ;  /* 0x00000010040b7224 */ /* 0x000fe400078e020b */
[----:B------:R-:W-:Y:S02]  /*2110*/  @!P0 IMAD.MOV.U32 R7, RZ, RZ, R3 ;  /* 0x000000ffff078224 */ /* 0x000fe400078e0003 */
[----:B------:R-:W-:-:S02]  /*2120*/  IMAD R2, R18, R2, R13 ;  /* 0x0000000212027224 */ /* 0x000fc400078e020d */
[----:B------:R-:W-:Y:S02]  /*2130*/  IMAD R11, R5, R4, R11 ;  /* 0x00000004050b7224 */ /* 0x000fe400078e020b */
[----:B------:R-:W-:Y:S02]  /*2140*/  IMAD R13, R7, R18, R2 ;  /* 0x00000012070d7224 */ /* 0x000fe400078e0202 */
.L_x_33:
[----:B------:R-:W1:Y:S02]  /*2150*/  LDCU UR8, c[0x0][0xb30] ;  /* 0x00016600ff0877ac */ /* 0x000e640008000800 */
[----:B-1----:R-:W-:-:S09]  /*2160*/  UISETP.NE.AND UP0, UPT, UR8, 0x1, UPT ;  /* 0x000000010800788c */ /* 0x002fd2000bf05270 */
[----:B------:R-:W-:Y:S05]  /*2170*/  BRA.U UP0, `(.L_x_34) ;  /* 0x0000000100407547 */ /* 0x000fea000b800000 */
[----:B------:R-:W1:Y:S08]  /*2180*/  LDC.64 R4, c[0x0][0xb10] ;  /* 0x0002c400ff047b82 */ /* 0x000e700000000a00 */
[----:B------:R-:W2:Y:S08]  /*2190*/  LDC.64 R2, c[0x0][0xb18] ;  /* 0x0002c600ff027b82 */ /* 0x000eb00000000a00 */
[----:B------:R-:W3:Y:S08]  /*21a0*/  LDC R6, c[0x0][0xb20] ;  /* 0x0002c800ff067b82 */ /* 0x000ef00000000800 */
[----:B------:R-:W4:Y:S01]  /*21b0*/  LDC R16, c[0x0][0xb0c] ;  /* 0x0002c300ff107b82 */ /* 0x000f220000000800 */
[----:B-1----:R-:W-:-:S05]  /*21c0*/  IMAD.HI.U32 R4, R13, R4, RZ ;  /* 0x000000040d047227 */ /* 0x002fca00078e00ff */
[----:B------:R-:W-:Y:S01]  /*21d0*/  SHF.R.U32.HI R4, RZ, R5, R4 ;  /* 0x00000005ff047219 */ /* 0x000fe20000011604 */
[----:B--2---:R-:W-:Y:S01]  /*21e0*/  IMAD.HI.U32 R3, R11, R3, RZ ;  /* 0x000000030b037227 */ /* 0x004fe200078e00ff */
[----:B------:R-:W-:-:S04]  /*21f0*/  ISETP.NE.AND P0, PT, R2, 0x1, PT ;  /* 0x000000010200780c */ /* 0x000fc80003f05270 */
[----:B---3--:R-:W-:-:S04]  /*2200*/  SHF.R.U32.HI R6, RZ, R6, R3 ;  /* 0x00000006ff067219 */ /* 0x008fc80000011603 */
[----:B------:R-:W-:Y:S02]  /*2210*/  SEL R3, R11, R6, !P0 ;  /* 0x000000060b037207 */ /* 0x000fe40004000000 */
[----:B----4-:R-:W-:-:S04]  /*2220*/  ISETP.NE.AND P1, PT, R16, 0x1, PT ;  /* 0x000000011000780c */ /* 0x010fc80003f25270 */
[----:B------:R-:W-:-:S05]  /*2230*/  SEL R4, R13, R4, !P1 ;  /* 0x000000040d047207 */ /* 0x000fca0004800000 */
[----:B------:R-:W-:Y:S02]  /*2240*/  IMAD.IADD R5, R3, 0x1, -R4 ;  /* 0x0000000103057824 */ /* 0x000fe400078e0a04 */
[----:B------:R-:W-:Y:S02]  /*2250*/  IMAD.IADD R3, R4, 0x1, -R3 ;  /* 0x0000000104037824 */ /* 0x000fe400078e0a03 */
[----:B------:R-:W-:Y:S02]  /*2260*/  IMAD R13, R5, R16, R13 ;  /* 0x00000010050d7224 */ /* 0x000fe400078e020d */
[----:B------:R-:W-:-:S07]  /*2270*/  IMAD R11, R3, R2, R11 ;  /* 0x00000002030b7224 */ /* 0x000fce00078e020b */
.L_x_34:
[----:B------:R-:W-:Y:S01]  /*2280*/  VIADD R14, R14, 0x1 ;  /* 0x000000010e0e7836 */ /* 0x000fe20000000000 */
[----:B------:R-:W-:Y:S01]  /*2290*/  PLOP3.LUT P1, PT, PT, PT, PT, 0x80, 0x8 ;  /* 0x000000000008781c */ /* 0x000fe20003f2f070 */
[----:B------:R-:W-:Y:S02]  /*22a0*/  IMAD.IADD R21, R13, 0x1, R68 ;  /* 0x000000010d157824 */ /* 0x000fe400078e0244 */
[----:B------:R-:W-:Y:S01]  /*22b0*/  IMAD.IADD R20, R11, 0x1, R66 ;  /* 0x000000010b147824 */ /* 0x000fe200078e0242 */
[----:B------:R-:W-:-:S04]  /*22c0*/  ISETP.NE.AND P0, PT, R14, 0x2, PT ;  /* 0x000000020e00780c */ /* 0x000fc80003f05270 */
[----:B------:R-:W-:Y:S02]  /*22d0*/  SEL R3, RZ, 0x1, P0 ;  /* 0x00000001ff037807 */ /* 0x000fe40000000000 */
[----:B------:R-:W-:Y:S02]  /*22e0*/  SEL R14, R14, RZ, P0 ;  /* 0x000000ff0e0e7207 */ /* 0x000fe40000000000 */
[----:B------:R-:W-:Y:S01]  /*22f0*/  LOP3.LUT R12, R12, R3, RZ, 0x3c, !PT ;  /* 0x000000030c0c7212 */ /* 0x000fe200078e3cff */
[----:B------:R-:W-:Y:S06]  /*2300*/  @P2 BRA `(.L_x_35) ;  /* 0xfffffff000a02947 */ /* 0x000fec000383ffff */
[----:B------:R-:W-:Y:S01]  /*2310*/  UIADD3 UR4, UPT, UPT, UR4, 0x30, URZ ;  /* 0x0000003004047890 */ /* 0x000fe2000fffe0ff */
[----:B------:R-:W-:-:S03]  /*2320*/  SHF.L.U32 R3, R15, 0x1f, RZ ;  /* 0x0000001f0f037819 */ /* 0x000fc600000006ff */
[----:B------:R-:W-:-:S09]  /*2330*/  ULEA UR5, UR6, UR4, 0x3 ;  /* 0x0000000406057291 */ /* 0x000fd2000f8e18ff */
[----:B------:R-:W1:Y:S02]  /*2340*/  SYNCS.PHASECHK.TRANS64.TRYWAIT P0, [UR5], R3 ;  /* 0x00000003ff0075a7 */ /* 0x000e640008001105 */
[----:B-1----:R-:W-:Y:S05]  /*2350*/  @!P0 BRA `(.L_x_36) ;  /* 0x0000008c002c8947 */ /* 0x002fea0003800000 */
.L_x_174:
[----:B------:R-:W-:-:S04]  /*2360*/  UIADD3 UR6, UPT, UPT, UR6, 0x1, URZ ;  /* 0x0000000106067890 */ /* 0x000fc8000fffe0ff */
[----:B------:R-:W-:-:S04]  /*2370*/  UISETP.NE.AND UP0, UPT, UR6, 0x6, UPT ;  /* 0x000000060600788c */ /* 0x000fc8000bf05270 */
[----:B------:R-:W-:Y:S02]  /*2380*/  USEL UR7, URZ, 0x1, UP0 ;  /* 0x00000001ff077887 */ /* 0x000fe40008000000 */
[----:B------:R-:W-:-:S04]  /*2390*/  USEL UR6, UR6, URZ, UP0 ;  /* 0x000000ff06067287 */ /* 0x000fc80008000000 */
[----:B------:R-:W-:Y:S01]  /*23a0*/  ULEA UR5, UR6, UR4, 0x3 ;  /* 0x0000000406057291 */ /* 0x000fe2000f8e18ff */
[----:B------:R-:W-:-:S04]  /*23b0*/  LOP3.LUT R2, R15, UR7, RZ, 0x3c, !PT ;  /* 0x000000070f027c12 */ /* 0x000fc8000f8e3cff */
[----:B-1----:R-:W-:-:S04]  /*23c0*/  SHF.L.U32 R3, R2, 0x1f, RZ ;  /* 0x0000001f02037819 */ /* 0x002fc800000006ff */
[----:B------:R-:W1:Y:S02]  /*23d0*/  SYNCS.PHASECHK.TRANS64.TRYWAIT P0, [UR5], R3 ;  /* 0x00000003ff0075a7 */ /* 0x000e640008001105 */
[----:B-1----:R-:W-:Y:S05]  /*23e0*/  @!P0 BRA `(.L_x_37) ;  /* 0x0000008c00208947 */ /* 0x002fea0003800000 */
.L_x_176:
        /* <DEDUP_REMOVED lines=9> */
.L_x_178:
        /* <DEDUP_REMOVED lines=9> */
.L_x_180:
        /* <DEDUP_REMOVED lines=9> */
.L_x_182:
[----:B------:R-:W-:-:S04]  /*25a0*/  UIADD3 UR6, UPT, UPT, UR6, 0x1, URZ ;  /* 0x0000000106067890 */ /* 0x000fc8000fffe0ff */
[----:B------:R-:W-:-:S04]  /*25b0*/  UISETP.NE.AND UP0, UPT, UR6, 0x6, UPT ;  /* 0x000000060600788c */ /* 0x000fc8000bf05270 */
[----:B------:R-:W-:Y:S02]  /*25c0*/  USEL UR5, URZ, 0x1, UP0 ;  /* 0x00000001ff057887 */ /* 0x000fe40008000000 */
[----:B------:R-:W-:-:S04]  /*25d0*/  USEL UR6, UR6, URZ, UP0 ;  /* 0x000000ff06067287 */ /* 0x000fc80008000000 */
[----:B------:R-:W-:Y:S01]  /*25e0*/  ULEA UR6, UR6, UR4, 0x3 ;  /* 0x0000000406067291 */ /* 0x000fe2000f8e18ff */
[----:B-1----:R-:W-:-:S04]  /*25f0*/  LOP3.LUT R3, R2, UR5, RZ, 0x3c, !PT ;  /* 0x0000000502037c12 */ /* 0x002fc8000f8e3cff */
[----:B------:R-:W-:Y:S01]  /*2600*/  SHF.L.U32 R3, R3, 0x1f, RZ ;  /* 0x0000001f03037819 */ /* 0x000fe200000006ff */
[----:B----4-:R-:W-:-:S07]  /*2610*/  IMAD.U32 R0, RZ, RZ, UR6 ;  /* 0x00000006ff007e24 */ /* 0x010fce000f8e00ff */
.L_x_41:
[----:B-1----:R1:W2:Y:S02]  /*2620*/  SYNCS.PHASECHK.TRANS64.TRYWAIT P0, [R0+URZ], R3 ;  /* 0x00000003000075a7 */ /* 0x0022a400080011ff */
[----:B--2---:R-:W-:Y:S05]  /*2630*/  @!P0 NANOSLEEP.SYNCS 0x989680 ;  /* 0x009896800000895d */ /* 0x004fea0003900000 */
[----:B------:R-:W2:Y:S02]  /*2640*/  @!P0 SYNCS.PHASECHK.TRANS64 P0, [R0+URZ], R3 ;  /* 0x00000003000085a7 */ /* 0x000ea400080010ff */
[----:B--2---:R-:W-:Y:S05]  /*2650*/  @P0 EXIT ;  /* 0x000000000000094d */ /* 0x004fea0003800000 */
[----:B------:R-:W-:Y:S05]  /*2660*/  BRA `(.L_x_41) ;  /* 0xfffffffc00ec7947 */ /* 0x000fea000383ffff */
.L_x_17:
[----:B------:R-:W-:-:S04]  /*2670*/  UISETP.NE.AND UP1, UPT, UR37, URZ, UPT ;  /* 0x000000ff2500728c */ /* 0x000fc8000bf25270 */
[----:B------:R-:W-:-:S09]  /*2680*/  UISETP.NE.OR UP1, UPT, UR8, 0x1, UP1 ;  /* 0x000000010800788c */ /* 0x000fd20008f25670 */
[----:B------:R-:W-:Y:S05]  /*2690*/  BRA.U UP1, `(.L_x_42) ;  /* 0x0000000501487547 */ /* 0x000fea000b800000 */
[----:B------:R-:W-:Y:S01]  /*26a0*/  ISETP.NE.AND P2, PT, R2, RZ, PT ;  /* 0x000000ff0200720c */ /* 0x000fe20003f45270 */
[----:B------:R-:W-:Y:S01]  /*26b0*/  IMAD.MOV.U32 R12, RZ, RZ, 0x1 ;  /* 0x00000001ff0c7424 */ /* 0x000fe200078e00ff */
[----:B------:R-:W-:Y:S02]  /*26c0*/  CS2R R10, SRZ ;  /* 0x00000000000a7805 */ /* 0x000fe4000001ff00 */
[----:B------:R-:W-:Y:S01]  /*26d0*/  CS2R R8, SRZ ;  /* 0x0000000000087805 */ /* 0x000fe2000001ff00 */
[----:B------:R-:W-:Y:S01]  /*26e0*/  UMOV UR4, 0x400 ;  /* 0x0000040000047882 */ /* 0x000fe20000000000 */
[----:B------:R-:W-:Y:S01]  /*26f0*/  UMOV UR6, URZ ;  /* 0x000000ff00067c82 */ /* 0x000fe20008000000 */
[----:B------:R-:W-:-:S12]  /*2700*/  ULEA UR37, UR37, UR4, 0x18 ;  /* 0x0000000425257291 */ /* 0x000fd8000f8ec0ff */
.L_x_46:
[----:B------:R-:W-:Y:S02]  /*2710*/  LEA R0, R8, UR37, 0x3 ;  /* 0x0000002508007c11 */ /* 0x000fe4000f8e18ff */
[----:B------:R-:W-:-:S03]  /*2720*/  SHF.L.U32 R5, R9, 0x1f, RZ ;  /* 0x0000001f09057819 */ /* 0x000fc600000006ff */
[----:B------:R-:W-:Y:S01]  /*2730*/  VIADD R4, R0, 0x120 ;  /* 0x0000012000047836 */ /* 0x000fe20000000000 */
[----:B------:R-:W1:Y:S02]  /*2740*/  SYNCS.PHASECHK.TRANS64.TRYWAIT P0, [R0+URZ+0x110], R5 ;  /* 0x00011005000075a7 */ /* 0x000e6400080011ff */
[----:B-1----:R-:W-:Y:S05]  /*2750*/  @!P0 BRA `(.L_x_43) ;  /* 0x0000008800a48947 */ /* 0x002fea0003800000 */
.L_x_183:
[----:B------:R-:W-:Y:S01]  /*2760*/  ULEA UR5, UR6, UR37, 0x3 ;  /* 0x0000002506057291 */ /* 0x000fe2000f8e18ff */
[----:B------:R-:W-:Y:S02]  /*2770*/  PRMT R4, RZ, 0x654, R4 ;  /* 0x00000654ff047816 */ /* 0x000fe40000000004 */
[----:B-1----:R-:W-:Y:S01]  /*2780*/  SHF.L.U32 R5, R12, 0x1f, RZ ;  /* 0x0000001f0c057819 */ /* 0x002fe200000006ff */
[----:B------:R-:W-:Y:S01]  /*2790*/  UIADD3 UR4, UPT, UPT, UR5, 0xb0, URZ ;  /* 0x000000b005047890 */ /* 0x000fe2000fffe0ff */
[----:B------:R1:W-:Y:S05]  /*27a0*/  SYNCS.ARRIVE.TRANS64.RED.A1T0 RZ, [R4+URZ], RZ ;  /* 0x000000ff04ff79a7 */ /* 0x0003ea00081004ff */
[----:B------:R-:W-:Y:S01]  /*27b0*/  IMAD.U32 R7, RZ, RZ, UR4 ;  /* 0x00000004ff077e24 */ /* 0x000fe2000f8e00ff */
[----:B------:R-:W2:Y:S04]  /*27c0*/  SYNCS.PHASECHK.TRANS64.TRYWAIT P0, [UR5+0xc0], R5 ;  /* 0x0000c005ff0075a7 */ /* 0x000ea80008001105 */
[----:B------:R-:W-:Y:S01]  /*27d0*/  PRMT R6, R2, 0x654, R7 ;  /* 0x0000065402067816 */ /* 0x000fe20000000007 */
[----:B-1----:R-:W-:Y:S01]  /*27e0*/  @!P2 IMAD.MOV.U32 R4, RZ, RZ, 0x10 ;  /* 0x00000010ff04a424 */ /* 0x002fe200078e00ff */
[----:B--2---:R-:W-:Y:S06]  /*27f0*/  @!P0 BRA `(.L_x_44) ;  /* 0x0000008800908947 */ /* 0x004fec0003800000 */
.L_x_185:
[----:B------:R-:W-:Y:S01]  /*2800*/  ULEA UR4, UR6, UR37, 0x4 ;  /* 0x0000002506047291 */ /* 0x000fe2000f8e20ff */
[----:B------:R-:W-:Y:S01]  /*2810*/  SEL R3, R6, R3, !P2 ;  /* 0x0000000306037207 */ /* 0x000fe20005000000 */
[----:B------:R-:W-:Y:S01]  /*2820*/  UIADD3 UR5, UPT, UPT, UR5, 0xb0, URZ ;  /* 0x000000b005057890 */ /* 0x000fe2000fffe0ff */
[----:B-1----:R-:W-:Y:S01]  /*2830*/  LEA R0, R11, UR37, 0x3 ;  /* 0x000000250b007c11 */ /* 0x002fe2000f8e18ff */
[----:B------:R-:W-:Y:S01]  /*2840*/  UIADD3 UR4, UPT, UPT, UR4, 0x140, URZ ;  /* 0x0000014004047890 */ /* 0x000fe2000fffe0ff */
[----:B------:R-:W-:Y:S01]  /*2850*/  SHF.L.U32 R5, R10, 0x1f, RZ ;  /* 0x0000001f0a057819 */ /* 0x000fe200000006ff */
[----:B------:R1:W-:Y:S01]  /*2860*/  @!P2 SYNCS.ARRIVE.TRANS64.RED RZ, [R3+URZ], R4 ;  /* 0x0000000403ffa9a7 */ /* 0x0003e200080004ff */
[----:B------:R-:W-:Y:S01]  /*2870*/  UIADD3 UR6, UPT, UPT, UR6, 0x1, URZ ;  /* 0x0000000106067890 */ /* 0x000fe2000fffe0ff */
[----:B------:R-:W-:-:S03]  /*2880*/  VIADD R8, R8, 0x1 ;  /* 0x0000000108087836 */ /* 0x000fc60000000000 */
[----:B------:R-:W-:Y:S02]  /*2890*/  UISETP.NE.AND UP0, UPT, UR6, 0x2, UPT ;  /* 0x000000020600788c */ /* 0x000fe4000bf05270 */
[----:B------:R-:W-:Y:S06]  /*28a0*/  UGETNEXTWORKID.BROADCAST [UR4], [UR5] ;  /* 0x00000000040073ca */ /* 0x000fec0008000100 */
[----:B------:R-:W-:Y:S01]  /*28b0*/  USEL UR4, URZ, 0x1, UP0 ;  /* 0x00000001ff047887 */ /* 0x000fe20008000000 */
[----:B------:R-:W-:Y:S01]  /*28c0*/  ISETP.NE.AND P0, PT, R8, 0x2, PT ;  /* 0x000000020800780c */ /* 0x000fe20003f05270 */
[----:B------:R-:W-:Y:S01]  /*28d0*/  USEL UR6, UR6, URZ, UP0 ;  /* 0x000000ff06067287 */ /* 0x000fe20008000000 */
[----:B------:R-:W2:Y:S03]  /*28e0*/  SYNCS.PHASECHK.TRANS64.TRYWAIT P1, [R0+URZ+0xb0], R5 ;  /* 0x0000b005000075a7 */ /* 0x000ea600080211ff */
[----:B------:R-:W-:Y:S01]  /*28f0*/  LOP3.LUT R12, R12, UR4, RZ, 0x3c, !PT ;  /* 0x000000040c0c7c12 */ /* 0x000fe2000f8e3cff */
[----:B-12---:R-:W-:Y:S07]  /*2900*/  @!P1 BRA `(.L_x_45) ;  /* 0x0000008800649947 */ /* 0x006fee0003800000 */
.L_x_186:
[C---:B------:R-:W-:Y:S01]  /*2910*/  LEA R4, R11.reuse, UR37, 0x4 ;  /* 0x000000250b047c11 */ /* 0x040fe2000f8e20ff */
[----:B-1----:R-:W-:Y:S01]  /*2920*/  VIADD R0, R0, 0xc0 ;  /* 0x000000c000007836 */ /* 0x002fe20000000000 */
[----:B------:R-:W-:Y:S01]  /*2930*/  SEL R8, R8, RZ, P0 ;  /* 0x000000ff08087207 */ /* 0x000fe20000000000 */
[----:B------:R-:W-:-:S03]  /*2940*/  VIADD R11, R11, 0x1 ;  /* 0x000000010b0b7836 */ /* 0x000fc60000000000 */
[----:B------:R-:W1:Y:S01]  /*2950*/  LDS.128 R4, [R4+0x140] ;  /* 0x0001400004047984 */ /* 0x000e620000000c00 */
[----:B------:R-:W-:Y:S02]  /*2960*/  PRMT R0, RZ, 0x654, R0 ;  /* 0x00000654ff007816 */ /* 0x000fe40000000000 */
[C---:B------:R-:W-:Y:S01]  /*2970*/  ISETP.NE.AND P1, PT, R11.reuse, 0x2, PT ;  /* 0x000000020b00780c */ /* 0x040fe20003f25270 */
[----:B------:R-:W-:Y:S01]  /*2980*/  @!PT LDS RZ, [RZ] ;  /* 0x00000000fffff984 */ /* 0x000fe20000000800 */
[----:B------:R-:W-:Y:S01]  /*2990*/  @!PT LDS RZ, [RZ] ;  /* 0x00000000fffff984 */ /* 0x000fe20000000800 */
[----:B------:R-:W-:Y:S01]  /*29a0*/  @!PT LDS RZ, [RZ] ;  /* 0x00000000fffff984 */ /* 0x000fe20000000800 */
[----:B------:R-:W-:Y:S01]  /*29b0*/  @!PT LDS RZ, [RZ] ;  /* 0x00000000fffff984 */ /* 0x000fe20000000800 */
[----:B------:R2:W-:Y:S06]  /*29c0*/  MEMBAR.ALL.CTA ;  /* 0x0000000000007992 */ /* 0x0005ec0000008000 */
[----:B--2---:R-:W2:Y:S01]  /*29d0*/  FENCE.VIEW.ASYNC.S ;  /* 0x00000000000073c6 */ /* 0x004ea20000000000 */
[----:B------:R-:W-:Y:S01]  /*29e0*/  SEL R11, R11, RZ, P1 ;  /* 0x000000ff0b0b7207 */ /* 0x000fe20000800000 */
[----:B--2---:R2:W-:Y:S01]  /*29f0*/  SYNCS.ARRIVE.TRANS64.RED.A1T0 RZ, [R0+URZ], RZ ;  /* 0x000000ff00ff79a7 */ /* 0x0045e200081004ff */
[----:B-1----:R-:W-:-:S02]  /*2a00*/  LOP3.LUT P3, RZ, R6, 0x1, RZ, 0xc0, !PT ;  /* 0x0000000106ff7812 */ /* 0x002fc4000786c0ff */
[----:B------:R-:W-:-:S04]  /*2a10*/  SEL R5, RZ, 0x1, P1 ;  /* 0x00000001ff057807 */ /* 0x000fc80000800000 */
[----:B------:R-:W-:Y:S02]  /*2a20*/  LOP3.LUT R10, R10, R5, RZ, 0x3c, !PT ;  /* 0x000000050a0a7212 */ /* 0x000fe400078e3cff */
[----:B--2---:R-:W-:-:S04]  /*2a30*/  SEL R0, RZ, 0x1, P0 ;  /* 0x00000001ff007807 */ /* 0x004fc80000000000 */
[----:B------:R-:W-:Y:S01]  /*2a40*/  LOP3.LUT R9, R9, R0, RZ, 0x3c, !PT ;  /* 0x0000000009097212 */ /* 0x000fe200078e3cff */
[----:B------:R-:W-:Y:S06]  /*2a50*/  @P3 BRA `(.L_x_46) ;  /* 0xfffffffc002c3947 */ /* 0x000fec000383ffff */
[----:B------:R-:W-:Y:S01]  /*2a60*/  ULEA UR5, UR6, UR37, 0x3 ;  /* 0x0000002506057291 */ /* 0x000fe2000f8e18ff */
[----:B------:R-:W-:-:S08]  /*2a70*/  SHF.L.U32 R3, R12, 0x1f, RZ ;  /* 0x0000001f0c037819 */ /* 0x000fd000000006ff */
[----:B------:R-:W1:Y:S02]  /*2a80*/  SYNCS.PHASECHK.TRANS64 P0, [UR5+0xc0], R3 ;  /* 0x0000c003ff0075a7 */ /* 0x000e640008001005 */
[----:B-1----:R-:W-:Y:S05]  /*2a90*/  @P0 BRA `(.L_x_47) ;  /* 0x0000000000080947 */ /* 0x002fea0003800000 */
[----:B------:R-:W1:Y:S02]  /*2aa0*/  SYNCS.PHASECHK.TRANS64.TRYWAIT P0, [UR5+0xc0], R3 ;  /* 0x0000c003ff0075a7 */ /* 0x000e640008001105 */
[----:B-1----:R-:W-:Y:S05]  /*2ab0*/  @!P0 BRA `(.L_x_48) ;  /* 0x00000088000c8947 */ /* 0x002fea0003800000 */
.L_x_47:
[----:B------:R-:W-:-:S04]  /*2ac0*/  UIADD3 UR4, UPT, UPT, UR6, 0x1, URZ ;  /* 0x0000000106047890 */ /* 0x000fc8000fffe0ff */
[----:B------:R-:W-:-:S04]  /*2ad0*/  UISETP.NE.AND UP0, UPT, UR4, 0x2, UPT ;  /* 0x000000020400788c */ /* 0x000fc8000bf05270 */
[----:B------:R-:W-:Y:S02]  /*2ae0*/  USEL UR7, URZ, 0x1, UP0 ;  /* 0x00000001ff077887 */ /* 0x000fe40008000000 */
[----:B------:R-:W-:-:S04]  /*2af0*/  USEL UR4, UR4, URZ, UP0 ;  /* 0x000000ff04047287 */ /* 0x000fc80008000000 */
[----:B------:R-:W-:Y:S01]  /*2b00*/  ULEA UR4, UR4, UR37, 0x3 ;  /* 0x0000002504047291 */ /* 0x000fe2000f8e18ff */
[----:B-1----:R-:W-:-:S04]  /*2b10*/  LOP3.LUT R3, R12, UR7, RZ, 0x3c, !PT ;  /* 0x000000070c037c12 */ /* 0x002fc8000f8e3cff */
[----:B------:R-:W-:-:S04]  /*2b20*/  SHF.L.U32 R0, R3, 0x1f, RZ ;  /* 0x0000001f03007819 */ /* 0x000fc800000006ff */
[----:B------:R-:W1:Y:S02]  /*2b30*/  SYNCS.PHASECHK.TRANS64 P0, [UR4+0xc0], R0 ;  /* 0x0000c000ff0075a7 */ /* 0x000e640008001004 */
[----:B-1----:R-:W-:Y:S05]  /*2b40*/  @P0 EXIT ;  /* 0x000000000000094d */ /* 0x002fea0003800000 */
[----:B------:R-:W-:Y:S02]  /*2b50*/  SHF.L.U32 R3, R3, 0x1f, RZ ;  /* 0x0000001f03037819 */ /* 0x000fe400000006ff */
[----:B------:R-:W-:-:S07]  /*2b60*/  MOV R0, UR4 ;  /* 0x0000000400007c02 */ /* 0x000fce0008000f00 */
.L_x_49:
[----:B-1----:R1:W2:Y:S02]  /*2b70*/  SYNCS.PHASECHK.TRANS64.TRYWAIT P0, [R0+URZ+0xc0], R3 ;  /* 0x0000c003000075a7 */ /* 0x0022a400080011ff */
[----:B--2---:R-:W-:Y:S05]  /*2b80*/  @!P0 NANOSLEEP.SYNCS 0x989680 ;  /* 0x009896800000895d */ /* 0x004fea0003900000 */
[----:B------:R-:W2:Y:S02]  /*2b90*/  @!P0 SYNCS.PHASECHK.TRANS64 P0, [R0+URZ+0xc0], R3 ;  /* 0x0000c003000085a7 */ /* 0x000ea400080010ff */
[----:B--2---:R-:W-:Y:S05]  /*2ba0*/  @P0 EXIT ;  /* 0x000000000000094d */ /* 0x004fea0003800000 */
[----:B------:R-:W-:Y:S05]  /*2bb0*/  BRA `(.L_x_49) ;  /* 0xfffffffc00ec7947 */ /* 0x000fea000383ffff */
.L_x_42:
[----:B------:R-:W-:-:S09]  /*2bc0*/  UISETP.NE.AND UP1, UPT, UR8, URZ, UPT ;  /* 0x000000ff0800728c */ /* 0x000fd2000bf25270 */
[----:B------:R-:W-:Y:S05]  /*2bd0*/  BRA.U UP1, `(.L_x_50) ;  /* 0x0000000d01b47547 */ /* 0x000fea000b800000 */
[----:B------:R-:W-:Y:S01]  /*2be0*/  UMOV UR4, 0x40 ;  /* 0x0000004000047882 */ /* 0x000fe20000000000 */
[----:B------:R-:W-:Y:S01]  /*2bf0*/  NOP ;  /* 0x0000000000007918 */ /* 0x000fe20000000000 */
[----:B------:R-:W-:Y:S01]  /*2c00*/  ULEA UR4, UR37, UR4, 0x18 ;  /* 0x0000000425047291 */ /* 0x000fe2000f8ec0ff */
[----:B------:R-:W-:Y:S02]  /*2c10*/  UMOV UR5, 0x400 ;  /* 0x0000040000057882 */ /* 0x000fe40000000000 */
[----:B------:R-:W-:-:S06]  /*2c20*/  ULEA UR37, UR37, UR5, 0x18 ;  /* 0x0000000525257291 */ /* 0x000fcc000f8ec0ff */
[----:B------:R-:W1:Y:S02]  /*2c30*/  LDS.U8 R0, [UR4+0x1c] ;  /* 0x00001c04ff007984 */ /* 0x000e640008000000 */
[----:B-1----:R-:W-:-:S13]  /*2c40*/  ISETP.NE.AND P0, PT, R0, RZ, PT ;  /* 0x000000ff0000720c */ /* 0x002fda0003f05270 */
[----:B------:R-:W-:Y:S05]  /*2c50*/  @P0 BRA `(.L_x_51) ;  /* 0x0000000000580947 */ /* 0x000fea0003800000 */
[----:B------:R-:W-:-:S13]  /*2c60*/  ELECT P0, URZ, PT ;  /* 0x0000000000ff782f */ /* 0x000fda0003800000 */
[----:B------:R-:W-:Y:S05]  /*2c70*/  @!P0 BRA `(.L_x_52) ;  /* 0x0000000000608947 */ /* 0x000fea0003800000 */
[----:B------:R-:W-:Y:S01]  /*2c80*/  UMOV UR5, 0x10 ;  /* 0x0000001000057882 */ /* 0x000fe20000000000 */
[----:B------:R-:W-:Y:S01]  /*2c90*/  HFMA2 R0, -RZ, RZ, 0, 5.9604644775390625e-08 ;  /* 0x00000001ff007431 */ /* 0x000fe200000001ff */
[----:B------:R-:W-:-:S03]  /*2ca0*/  MOV R2, 0xffff ;  /* 0x0000ffff00027802 */ /* 0x000fc60000000f00 */
[----:B------:R-:W-:Y:S04]  /*2cb0*/  DEPBAR.LE SB1, 0x36 ;  /* 0x00009d800000791a */ /* 0x000fe80000000000 */
[----:B------:R-:W1:Y:S02]  /*2cc0*/  UTCATOMSWS.FIND_AND_SET.ALIGN UP0, UR5, UR5 ;  /* 0x00000005000575e3 */ /* 0x000e640008000800 */
[----:B-1----:R-:W-:Y:S01]  /*2cd0*/  MOV R3, UR5 ;  /* 0x0000000500037c02 */ /* 0x002fe20008000f00 */
[----:B------:R-:W-:Y:S06]  /*2ce0*/  BRA.U UP0, `(.L_x_53) ;  /* 0x0000000100187547 */ /* 0x000fec000b800000 */
.L_x_54:
[----:B------:R-:W-:Y:S05]  /*2cf0*/  NANOSLEEP 0x64 ;  /* 0x000000640000795d */ /* 0x000fea0003800000 */
[----:B------:R-:W-:-:S05]  /*2d00*/  UMOV UR5, 0x10 ;  /* 0x0000001000057882 */ /* 0x000fca0000000000 */
[----:B------:R-:W-:Y:S04]  /*2d10*/  DEPBAR.LE SB1, 0x36 ;  /* 0x00009d800000791a */ /* 0x000fe80000000000 */
[----:B------:R-:W1:Y:S02]  /*2d20*/  UTCATOMSWS.FIND_AND_SET.ALIGN UP0, UR5, UR5 ;  /* 0x00000005000575e3 */ /* 0x000e640008000800 */
[----:B-1----:R-:W-:Y:S01]  /*2d30*/  MOV R3, UR5 ;  /* 0x0000000500037c02 */ /* 0x002fe20008000f00 */
[----:B------:R-:W-:Y:S05]  /*2d40*/  BRA.U !UP0, `(.L_x_54) ;  /* 0xfffffffd08e87547 */ /* 0x000fea000b83ffff */
.L_x_53:
[-C--:B------:R-:W-:Y:S02]  /*2d50*/  SHF.L.U32 R2, R2, R3.reuse, RZ ;  /* 0x0000000302027219 */ /* 0x080fe400000006ff */
[----:B------:R-:W-:Y:S01]  /*2d60*/  SHF.L.U32 R0, R0, R3, RZ ;  /* 0x0000000300007219 */ /* 0x000fe200000006ff */
[----:B------:R-:W-:Y:S02]  /*2d70*/  IMAD.SHL.U32 R3, R3, 0x20, RZ ;  /* 0x0000002003037824 */ /* 0x000fe400078e00ff */
[----:B------:R1:W-:Y:S04]  /*2d80*/  ATOMS.OR RZ, [UR4+0x14], R2 ;  /* 0x00001402ffff798c */ /* 0x0003e8000b000004 */
[----:B------:R1:W-:Y:S04]  /*2d90*/  ATOMS.OR RZ, [UR4+0x18], R0 ;  /* 0x00001800ffff798c */ /* 0x0003e8000b000004 */
[----:B------:R1:W-:Y:S01]  /*2da0*/  STS [UR37+0x160], R3 ;  /* 0x00016003ff007988 */ /* 0x0003e20008000825 */
[----:B------:R-:W-:Y:S05]  /*2db0*/  BRA `(.L_x_52) ;  /* 0x0000000000107947 */ /* 0x000fea0003800000 */
.L_x_51:
[----:B------:R-:W-:Y:S02]  /*2dc0*/  MOV R0, 0xffffffff ;  /* 0xffffffff00007802 */ /* 0x000fe40000000f00 */
[----:B------:R-:W-:-:S03]  /*2dd0*/  MOV R2, 0x2e00 ;  /* 0x00002e0000027802 */ /* 0x000fc60000000f00 */
[----:B------:R1:W-:Y:S04]  /*2de0*/  STS [UR37+0x160], R0 ;  /* 0x00016000ff007988 */ /* 0x0003e80008000825 */
[----:B-1-3-5:R-:W-:Y:S05]  /*2df0*/  CALL.REL.NOINC `($__internal_1_$__cuda_sm10x_tcgen05_guardrail_trap_phase_invalid_during_alloc) ;  /* 0x0000009000047944 */ /* 0x02afea0003c00000 */
.L_x_52:
[----:B------:R-:W-:Y:S05]  /*2e00*/  WARPSYNC.ALL ;  /* 0x0000000000007948 */ /* 0x000fea0003800000 */
[----:B------:R-:W2:Y:S01]  /*2e10*/  S2UR UR5, SR_CgaCtaId ;  /* 0x00000000000579c3 */ /* 0x000ea20000008800 */
[----:B------:R-:W-:Y:S01]  /*2e20*/  UMOV UR4, 0x400 ;  /* 0x0000040000047882 */ /* 0x000fe20000000000 */
[----:B------:R-:W-:-:S06]  /*2e30*/  NOP ;  /* 0x0000000000007918 */ /* 0x000fcc0000000000 */
[----:B------:R-:W-:Y:S06]  /*2e40*/  BAR.ARV 0x6, 0xa0 ;  /* 0x0182800000007b1d */ /* 0x000fec0000002000 */
[----:B------:R-:W4:Y:S01]  /*2e50*/  LDCU UR7, c[0x0][0x38c] ;  /* 0x00007180ff0777ac */ /* 0x000f220008000800 */
[----:B------:R-:W-:Y:S01]  /*2e60*/  IMAD.MOV.U32 R11, RZ, RZ, 0x1 ;  /* 0x00000001ff0b7424 */ /* 0x000fe200078e00ff */
[----:B------:R-:W-:Y:S01]  /*2e70*/  CS2R R8, SRZ ;  /* 0x0000000000087805 */ /* 0x000fe2000001ff00 */
[----:B------:R-:W-:Y:S01]  /*2e80*/  IMAD.MOV.U32 R10, RZ, RZ, RZ ;  /* 0x000000ffff0a7224 */ /* 0x000fe200078e00ff */
[----:B------:R-:W3:Y:S01]  /*2e90*/  LDCU UR6, c[0x0][0x38c] ;  /* 0x00007180ff0677ac */ /* 0x000ee20008000800 */
[----:B------:R-:W-:Y:S01]  /*2ea0*/  UMOV UR15, URZ ;  /* 0x000000ff000f7c82 */ /* 0x000fe20008000000 */
[----:B------:R-:W-:Y:S01]  /*2eb0*/  UMOV UR14, URZ ;  /* 0x000000ff000e7c82 */ /* 0x000fe20008000000 */
[----:B--2---:R-:W-:Y:S01]  /*2ec0*/  ULEA UR5, UR5, UR4, 0x18 ;  /* 0x0000000405057291 */ /* 0x004fe2000f8ec0ff */
[----:B------:R-:W-:Y:S01]  /*2ed0*/  UMOV UR24, 0x0 ;  /* 0x0000000000187882 */ /* 0x000fe20000000000 */
[----:B------:R-:W-:-:S02]  /*2ee0*/  UMOV UR25, 0x8200910 ;  /* 0x0820091000197882 */ /* 0x000fc40000000000 */
[----:B------:R-:W-:Y:S02]  /*2ef0*/  UIADD3 UR10, UPT, UPT, UR5, 0x8400, URZ ;  /* 0x00008400050a7890 */ /* 0x000fe4000fffe0ff */
[----:B------:R-:W-:Y:S02]  /*2f00*/  UIADD3 UR11, UPT, UPT, UR5, 0x20400, URZ ;  /* 0x00020400050b7890 */ /* 0x000fe4000fffe0ff */
[----:B----4-:R-:W-:Y:S01]  /*2f10*/  UIADD3 UR7, UPT, UPT, UR7, 0x1f, URZ ;  /* 0x0000001f07077890 */ /* 0x010fe2000fffe0ff */
[----:B-1----:R-:W1:Y:S01]  /*2f20*/  LDS R0, [UR5+0x160] ;  /* 0x00016005ff007984 */ /* 0x002e620008000800 */
[----:B------:R-:W-:Y:S02]  /*2f30*/  USHF.R.U32.HI UR10, URZ, 0x4, UR10 ;  /* 0x00000004ff0a7899 */ /* 0x000fe4000801160a */
[----:B------:R-:W-:Y:S02]  /*2f40*/  USHF.R.S32.HI UR4, URZ, 0x1f, UR7 ;  /* 0x0000001fff047899 */ /* 0x000fe40008011407 */
[----:B------:R-:W-:-:S02]  /*2f50*/  USHF.R.U32.HI UR11, URZ, 0x4, UR11 ;  /* 0x00000004ff0b7899 */ /* 0x000fc4000801160b */
[----:B------:R-:W-:Y:S02]  /*2f60*/  ULEA.HI UR4, UR4, UR7, URZ, 0x5 ;  /* 0x0000000704047291 */ /* 0x000fe4000f8f28ff */
[----:B------:R-:W-:Y:S02]  /*2f70*/  ULOP3.LUT UR10, UR10, 0x3fff, URZ, 0xc0, !UPT ;  /* 0x00003fff0a0a7892 */ /* 0x000fe4000f8ec0ff */
[----:B------:R-:W-:Y:S02]  /*2f80*/  USHF.R.S32.HI UR4, URZ, 0x5, UR4 ;  /* 0x00000005ff047899 */ /* 0x000fe40008011404 */
[----:B------:R-:W-:Y:S02]  /*2f90*/  ULOP3.LUT UR11, UR11, 0x3fff, URZ, 0xc0, !UPT ;  /* 0x00003fff0b0b7892 */ /* 0x000fe4000f8ec0ff */
[----:B------:R-:W-:Y:S01]  /*2fa0*/  UISETP.LT.AND UP0, UPT, UR4, 0x1, UPT ;  /* 0x000000010400788c */ /* 0x000fe2000bf01270 */
[----:B------:R-:W-:Y:S01]  /*2fb0*/  UMOV UR22, 0x0 ;  /* 0x0000000000167882 */ /* 0x000fe20000000000 */
[----:B------:R-:W-:-:S02]  /*2fc0*/  UMOV UR23, 0x8200910 ;  /* 0x0820091000177882 */ /* 0x000fc40000000000 */
[----:B------:R-:W-:Y:S02]  /*2fd0*/  USEL UR9, UR4, 0x1, !UP0 ;  /* 0x0000000104097887 */ /* 0x000fe4000c000000 */
[----:B------:R-:W-:Y:S02]  /*2fe0*/  ULOP3.LUT UR10, UR10, 0x10000, URZ, 0xfc, !UPT ;  /* 0x000100000a0a7892 */ /* 0x000fe4000f8efcff */
[----:B------:R-:W-:Y:S02]  /*2ff0*/  ULOP3.LUT UR11, UR11, 0x10000, URZ, 0xfc, !UPT ;  /* 0x000100000b0b7892 */ /* 0x000fe4000f8efcff */
[----:B------:R-:W-:Y:S02]  /*3000*/  UIADD3 UR9, UPT, UPT, -UR9, URZ, URZ ;  /* 0x000000ff09097290 */ /* 0x000fe4000fffe1ff */
[----:B---3--:R-:W-:Y:S01]  /*3010*/  UISETP.GE.AND UP3, UPT, UR6, 0x1, UPT ;  /* 0x000000010600788c */ /* 0x008fe2000bf66270 */
[----:B------:R-:W-:Y:S01]  /*3020*/  UMOV UR20, 0x0 ;  /* 0x0000000000147882 */ /* 0x000fe20000000000 */
[----:B------:R-:W-:Y:S01]  /*3030*/  UMOV UR21, 0x8200910 ;  /* 0x0820091000157882 */ /* 0x000fe20000000000 */
[----:B------:R-:W-:Y:S01]  /*3040*/  UMOV UR18, 0x0 ;  /* 0x0000000000127882 */ /* 0x000fe20000000000 */
[----:B------:R-:W-:Y:S01]  /*3050*/  UMOV UR19, 0x8200910 ;  /* 0x0820091000137882 */ /* 0x000fe20000000000 */
[----:B-1----:R-:W-:-:S15]  /*3060*/  R2UR UR16, R0 ;  /* 0x00000000001072ca */ /* 0x002fde00000e0000 */
.L_x_61:
[----:B------:R-:W-:Y:S02]  /*3070*/  LEA R0, R10, UR5, 0x3 ;  /* 0x000000050a007c11 */ /* 0x000fe4000f8e18ff */
[----:B------:R-:W-:Y:S02]  /*3080*/  SHF.L.U32 R5, R9, 0x1f, RZ ;  /* 0x0000001f09057819 */ /* 0x000fe400000006ff */
[----:B------:R-:W-:Y:S01]  /*3090*/  PLOP3.LUT P0, PT, PT, PT, UP3, 0x80, 0x8 ;  /* 0x000000000008781c */ /* 0x000fe20003f0f038 */
[----:B------:R-:W-:Y:S01]  /*30a0*/  VIADD R3, R0, 0xc0 ;  /* 0x000000c000037836 */ /* 0x000fe20000000000 */
[----:B-1----:R-:W1:Y:S02]  /*30b0*/  SYNCS.PHASECHK.TRANS64.TRYWAIT P1, [R0+URZ+0xb0], R5 ;  /* 0x0000b005000075a7 */ /* 0x002e6400080211ff */
[----:B-1-3--:R-:W-:Y:S09]  /*30c0*/  @!P1 BRA `(.L_x_55) ;  /* 0x0000008000a09947 */ /* 0x00aff20003800000 */
.L_x_188:
[----:B------:R-:W-:Y:S01]  /*30d0*/  LEA R4, R10, UR5, 0x4 ;  /* 0x000000050a047c11 */ /* 0x000fe2000f8e20ff */
[----:B------:R-:W-:Y:S01]  /*30e0*/  @UP3 ULEA UR6, UR14, UR5, 0x3 ;  /* 0x000000050e063291 */ /* 0x000fe2000f8e18ff */
[----:B------:R-:W-:Y:S01]  /*30f0*/  PLOP3.LUT P2, PT, PT, PT, PT, 0x80, 0x8 ;  /* 0x000000000008781c */ /* 0x000fe20003f4f070 */
[----:B------:R-:W-:Y:S01]  /*3100*/  ULEA UR7, UR15, UR5, 0x3 ;  /* 0x000000050f077291 */ /* 0x000fe2000f8e18ff */
[----:B------:R-:W-:Y:S01]  /*3110*/  PRMT R3, RZ, 0x654, R3 ;  /* 0x00000654ff037816 */ /* 0x000fe20000000003 */
[----:B------:R-:W-:Y:S01]  /*3120*/  ULEA UR8, UR15, UR16, 0x7 ;  /* 0x000000100f087291 */ /* 0x000fe2000f8e38ff */
[----:B-1----:R-:W1:Y:S01]  /*3130*/  LDS.128 R4, [R4+0x140] ;  /* 0x0001400004047984 */ /* 0x002e620000000c00 */
[----:B------:R-:W-:Y:S02]  /*3140*/  @P0 SHF.L.U32 R2, R8, 0x1f, RZ ;  /* 0x0000001f08020819 */ /* 0x000fe400000006ff */
[----:B------:R-:W-:Y:S01]  /*3150*/  SHF.L.U32 R0, R11, 0x1f, RZ ;  /* 0x0000001f0b007819 */ /* 0x000fe200000006ff */
[----:B------:R-:W-:Y:S01]  /*3160*/  @!PT LDS RZ, [RZ] ;  /* 0x00000000fffff984 */ /* 0x000fe20000000800 */
[----:B------:R-:W-:Y:S01]  /*3170*/  @!PT LDS RZ, [RZ] ;  /* 0x00000000fffff984 */ /* 0x000fe20000000800 */
[----:B------:R-:W-:Y:S01]  /*3180*/  @!PT LDS RZ, [RZ] ;  /* 0x00000000fffff984 */ /* 0x000fe20000000800 */
[----:B------:R-:W-:Y:S01]  /*3190*/  @!PT LDS RZ, [RZ] ;  /* 0x00000000fffff984 */ /* 0x000fe20000000800 */
[----:B------:R2:W-:Y:S06]  /*31a0*/  MEMBAR.ALL.CTA ;  /* 0x0000000000007992 */ /* 0x0005ec0000008000 */
[----:B--2---:R-:W2:Y:S02]  /*31b0*/  FENCE.VIEW.ASYNC.S ;  /* 0x00000000000073c6 */ /* 0x004ea40000000000 */
[----:B--2---:R2:W-:Y:S01]  /*31c0*/  SYNCS.ARRIVE.TRANS64.RED.A1T0 RZ, [R3+URZ], RZ ;  /* 0x000000ff03ff79a7 */ /* 0x0045e200081004ff */
[----:B------:R2:W3:Y:S01]  /*31d0*/  @P0 SYNCS.PHASECHK.TRANS64.TRYWAIT P2, [UR6], R2 ;  /* 0x00000002ff0005a7 */ /* 0x0004e20008041106 */
[----:B-1----:R-:W-:Y:S01]  /*31e0*/  LOP3.LUT P1, RZ, R6, 0x1, RZ, 0xc0, !PT ;  /* 0x0000000106ff7812 */ /* 0x002fe2000782c0ff */
[----:B------:R-:W1:Y:S02]  /*31f0*/  SYNCS.PHASECHK.TRANS64.TRYWAIT P0, [UR7+0xf0], R0 ;  /* 0x0000f000ff0075a7 */ /* 0x000e640008001107 */
[----:B-123--:R-:W-:Y:S10]  /*3200*/  @!P0 BRA `(.L_x_56) ;  /* 0x0000008000648947 */ /* 0x00eff40003800000 */
.L_x_190:
[----:B------:R-:W-:Y:S01]  /*3210*/  IADD3 R10, PT, PT, R10, 0x1, RZ ;  /* 0x000000010a0a7810 */ /* 0x000fe20007ffe0ff */
[----:B------:R-:W-:Y:S06]  /*3220*/  BRA.U !UP3, `(.L_x_57) ;  /* 0x000000010bc07547 */ /* 0x000fec000b800000 */
[----:B------:R-:W-:Y:S01]  /*3230*/  UPLOP3.LUT UP4, UPT, UPT, UPT, UPT, 0x40, 0x4 ;  /* 0x000000000004789c */ /* 0x000fe20003f8e870 */
[----:B------:R-:W-:Y:S01]  /*3240*/  UMOV UR13, UR9 ;  /* 0x00000009000d7c82 */ /* 0x000fe20008000000 */
[----:B------:R-:W-:Y:S01]  /*3250*/  UMOV UR12, UR4 ;  /* 0x00000004000c7c82 */ /* 0x000fe20008000000 */
[----:B------:R-:W-:-:S08]  /*3260*/  UMOV UR17, UR14 ;  /* 0x0000000e00117c82 */ /* 0x000fd00008000000 */
.L_x_60:
[----:B------:R-:W-:Y:S02]  /*3270*/  UIADD3 UR13, UPT, UPT, UR13, 0x1, URZ ;  /* 0x000000010d0d7890 */ /* 0x000fe4000fffe0ff */
[----:B--2---:R-:W-:Y:S02]  /*3280*/  ULEA UR6, UR17, UR5, 0x3 ;  /* 0x0000000511067291 */ /* 0x004fe4000f8e18ff */
[----:B------:R-:W-:Y:S01]  /*3290*/  UISETP.NE.AND UP0, UPT, UR13, URZ, UPT ;  /* 0x000000ff0d00728c */ /* 0x000fe2000bf05270 */
[----:B---3--:R-:W-:Y:S10]  /*32a0*/  @P2 BRA `(.L_x_58) ;  /* 0x00000000000c2947 */ /* 0x008ff40003800000 */
[----:B-1----:R-:W-:Y:S04]  /*32b0*/  SHF.L.U32 R3, R8, 0x1f, RZ ;  /* 0x0000001f08037819 */ /* 0x002fe800000006ff */
[----:B------:R-:W1:Y:S02]  /*32c0*/  SYNCS.PHASECHK.TRANS64.TRYWAIT P0, [UR6], R3 ;  /* 0x00000003ff0075a7 */ /* 0x000e640008001106 */
[----:B-1----:R-:W-:Y:S05]  /*32d0*/  @!P0 BRA `(.L_x_59) ;  /* 0x0000008000488947 */ /* 0x002fea0003800000 */
.L_x_58:
[----:B------:R-:W-:Y:S01]  /*32e0*/  UISETP.NE.AND UP1, UPT, UR12, 0x1, UPT ;  /* 0x000000010c00788c */ /* 0x000fe2000bf25270 */
[----:B------:R-:W-:Y:S01]  /*32f0*/  PLOP3.LUT P2, PT, PT, PT, PT, 0x80, 0x8 ;  /* 0x000000000008781c */ /* 0x000fe20003f4f070 */
[----:B------:R-:W-:Y:S02]  /*3300*/  UIADD3 UR14, UPT, UPT, UR17, 0x1, URZ ;  /* 0x00000001110e7890 */ /* 0x000fe4000fffe0ff */
[----:B------:R-:W-:Y:S02]  /*3310*/  ULEA UR28, UR17, UR11, 0xa ;  /* 0x0000000b111c7291 */ /* 0x000fe4000f8e50ff */
[----:B------:R-:W-:Y:S01]  /*3320*/  UISETP.NE.AND UP2, UPT, UR14, 0x6, UPT ;  /* 0x000000060e00788c */ /* 0x000fe2000bf45270 */
[----:B------:R-:W-:Y:S01]  /*3330*/  PLOP3.LUT P0, PT, PT, PT, UP1, 0x80, 0x8 ;  /* 0x000000000008781c */ /* 0x000fe20003f0f018 */
[----:B------:R-:W-:Y:S02]  /*3340*/  UIADD3 UR40, UPT, UPT, UR28, 0x2, URZ ;  /* 0x000000021c287890 */ /* 0x000fe4000fffe0ff */
[----:B------:R-:W-:Y:S02]  /*3350*/  USEL UR27, URZ, 0x1, UP2 ;  /* 0x00000001ff1b7887 */ /* 0x000fe40009000000 */
[----:B------:R-:W-:Y:S02]  /*3360*/  USEL UR14, UR14, URZ, UP2 ;  /* 0x000000ff0e0e7287 */ /* 0x000fe40009000000 */
[----:B------:R-:W-:Y:S02]  /*3370*/  UIADD3 UR36, UPT, UPT, UR28, 0x4, URZ ;  /* 0x000000041c247890 */ /* 0x000fe4000fffe0ff */
[----:B------:R-:W-:Y:S01]  /*3380*/  @UP1 ULEA UR26, UR14, UR5, 0x3 ;  /* 0x000000050e1a1291 */ /* 0x000fe2000f8e18ff */
[----:B------:R-:W-:Y:S01]  /*3390*/  LOP3.LUT R8, R8, UR27, RZ, 0x3c, !PT ;  /* 0x0000001b08087c12 */ /* 0x000fe2000f8e3cff */
[----:B------:R-:W-:Y:S02]  /*33a0*/  UIADD3 UR32, UPT, UPT, UR28, 0x6, URZ ;  /* 0x000000061c207890 */ /* 0x000fe4000fffe0ff */
[----:B------:R-:W-:Y:S01]  /*33b0*/  UIADD3 UR6, UPT, UPT, UR6, 0x30, URZ ;  /* 0x0000003006067890 */ /* 0x000fe2000fffe0ff */
[----:B-1----:R-:W-:Y:S01]  /*33c0*/  @P0 SHF.L.U32 R0, R8, 0x1f, RZ ;  /* 0x0000001f08000819 */ /* 0x002fe200000006ff */
[----:B------:R-:W-:Y:S01]  /*33d0*/  UIADD3 UR12, UPT, UPT, UR12, -0x1, URZ ;  /* 0xffffffff0c0c7890 */ /* 0x000fe2000fffe0ff */
[----:B------:R-:W-:Y:S02]  /*33e0*/  UMOV UR29, 0x40004040 ;  /* 0x40004040001d7882 */ /* 0x000fe40000000000 */
[----:B------:R2:W3:Y:S01]  /*33f0*/  @P0 SYNCS.PHASECHK.TRANS64.TRYWAIT P2, [UR26], R0 ;  /* 0x00000000ff0005a7 */ /* 0x0004e2000804111a */
[----:B------:R-:W-:Y:S01]  /*3400*/  ULEA UR26, UR17, UR10, 0xa ;  /* 0x0000000a111a7291 */ /* 0x000fe2000f8e50ff */
[----:B------:R-:W-:Y:S01]  /*3410*/  UMOV UR27, 0x40004040 ;  /* 0x40004040001b7882 */ /* 0x000fe20000000000 */
[----:B------:R-:W-:Y:S02]  /*3420*/  UMOV UR41, 0x40004040 ;  /* 0x4000404000297882 */ /* 0x000fe40000000000 */
[----:B------:R-:W-:Y:S02]  /*3430*/  UIADD3 UR38, UPT, UPT, UR26, 0x2, URZ ;  /* 0x000000021a267890 */ /* 0x000fe4000fffe0ff */
[----:B------:R-:W-:Y:S02]  /*3440*/  UIADD3 UR34, UPT, UPT, UR26, 0x4, URZ ;  /* 0x000000041a227890 */ /* 0x000fe4000fffe0ff */
[----:B------:R-:W-:Y:S01]  /*3450*/  UIADD3 UR30, UPT, UPT, UR26, 0x6, URZ ;  /* 0x000000061a1e7890 */ /* 0x000fe2000fffe0ff */
[----:B------:R2:W-:Y:S01]  /*3460*/  UTCHMMA gdesc[UR26], gdesc[UR28], tmem[UR8], tmem[UR24], idesc[UR25], UP4 ;  /* 0x00ff181c1a0075ea */ /* 0x0005e2000a000008 */
[----:B------:R-:W-:Y:S01]  /*3470*/  UPLOP3.LUT UP4, UPT, UPT, UPT, UPT, 0x80, 0x8 ;  /* 0x000000000008789c */ /* 0x000fe20003f8f070 */
[----:B------:R-:W-:Y:S01]  /*3480*/  UMOV UR39, 0x40004040 ;  /* 0x4000404000277882 */ /* 0x000fe20000000000 */
[----:B------:R-:W-:Y:S01]  /*3490*/  UMOV UR37, 0x40004040 ;  /* 0x4000404000257882 */ /* 0x000fe20000000000 */
[----:B------:R2:W-:Y:S01]  /*34a0*/  UTCHMMA gdesc[UR38], gdesc[UR40], tmem[UR8], tmem[UR22], idesc[UR23], UPT ;  /* 0x00ff1628260075ea */ /* 0x0005e2000b800008 */
[----:B------:R-:W-:Y:S01]  /*34b0*/  UMOV UR35, 0x40004040 ;  /* 0x4000404000237882 */ /* 0x000fe20000000000 */
[----:B------:R-:W-:Y:S01]  /*34c0*/  UMOV UR33, 0x40004040 ;  /* 0x4000404000217882 */ /* 0x000fe20000000000 */
[----:B------:R-:W-:Y:S01]  /*34d0*/  UMOV UR31, 0x40004040 ;  /* 0x40004040001f7882 */ /* 0x000fe20000000000 */
[----:B------:R2:W-:Y:S01]  /*34e0*/  UTCHMMA gdesc[UR34], gdesc[UR36], tmem[UR8], tmem[UR20], idesc[UR21], UPT ;  /* 0x00ff1424220075ea */ /* 0x0005e2000b800008 */
[----:B------:R2:W-:Y:S01]  /*34f0*/  UTCHMMA gdesc[UR30], gdesc[UR32], tmem[UR8], tmem[UR18], idesc[UR19], UPT ;  /* 0x00ff12201e0075ea */ /* 0x0005e2000b800008 */
[----:B------:R2:W-:Y:S01]  /*3500*/  UTCBAR [UR6], URZ ;  /* 0x000000ff060073e9 */ /* 0x0005e200080000ff */
[----:B------:R-:W-:Y:S01]  /*3510*/  UMOV UR17, UR14 ;  /* 0x0000000e00117c82 */ /* 0x000fe20008000000 */
[----:B------:R-:W-:Y:S05]  /*3520*/  BRA.U UP0, `(.L_x_60) ;  /* 0xfffffffd00507547 */ /* 0x000fea000b83ffff */
.L_x_57:
[----:B------:R-:W-:Y:S01]  /*3530*/  UIADD3 UR15, UPT, UPT, UR15, 0x1, URZ ;  /* 0x000000010f0f7890 */ /* 0x000fe2000fffe0ff */
[C---:B------:R-:W-:Y:S01]  /*3540*/  ISETP.NE.AND P0, PT, R10.reuse, 0x2, PT ;  /* 0x000000020a00780c */ /* 0x040fe20003f05270 */
[----:B------:R-:W-:Y:S02]  /*3550*/  UIADD3 UR7, UPT, UPT, UR7, 0xd0, URZ ;  /* 0x000000d007077890 */ /* 0x000fe4000fffe0ff */
[----:B------:R-:W-:Y:S01]  /*3560*/  UISETP.NE.AND UP0, UPT, UR15, 0x4, UPT ;  /* 0x000000040f00788c */ /* 0x000fe2000bf05270 */
[----:B-12---:R-:W-:Y:S02]  /*3570*/  SEL R0, RZ, 0x1, P0 ;  /* 0x00000001ff007807 */ /* 0x006fe40000000000 */
[----:B------:R-:W-:Y:S01]  /*3580*/  SEL R10, R10, RZ, P0 ;  /* 0x000000ff0a0a7207 */ /* 0x000fe20000000000 */
[----:B------:R-:W-:Y:S01]  /*3590*/  USEL UR6, URZ, 0x1, UP0 ;  /* 0x00000001ff067887 */ /* 0x000fe20008000000 */
[----:B------:R-:W-:Y:S01]  /*35a0*/  LOP3.LUT R9, R9, R0, RZ, 0x3c, !PT ;  /* 0x0000000009097212 */ /* 0x000fe200078e3cff */
[----:B------:R-:W-:Y:S01]  /*35b0*/  USEL UR15, UR15, URZ, UP0 ;  /* 0x000000ff0f0f7287 */ /* 0x000fe20008000000 */
[----:B------:R1:W-:Y:S03]  /*35c0*/  UTCBAR [UR7], URZ ;  /* 0x000000ff070073e9 */ /* 0x0003e600080000ff */
[----:B------:R-:W-:Y:S01]  /*35d0*/  LOP3.LUT R11, R11, UR6, RZ, 0x3c, !PT ;  /* 0x000000060b0b7c12 */ /* 0x000fe2000f8e3cff */
[----:B------:R-:W-:Y:S07]  /*35e0*/  @P1 BRA `(.L_x_61) ;  /* 0xfffffff800a01947 */ /* 0x000fee000383ffff */
[----:B------:R-:W2:Y:S01]  /*35f0*/  S2UR UR4, SR_CgaCtaId ;  /* 0x00000000000479c3 */ /* 0x000ea20000008800 */
[----:B------:R-:W-:Y:S01]  /*3600*/  ELECT P0, URZ, PT ;  /* 0x0000000000ff782f */ /* 0x000fe20003800000 */
[----:B------:R-:W-:Y:S01]  /*3610*/  IMAD.MOV.U32 R0, RZ, RZ, 0x1 ;  /* 0x00000001ff007424 */ /* 0x000fe200078e00ff */
[----:B------:R-:W-:Y:S01]  /*3620*/  UIADD3 UR5, UPT, UPT, UR5, 0xf0, URZ ;  /* 0x000000f005057890 */ /* 0x000fe2000fffe0ff */
[----:B------:R-:W-:Y:S01]  /*3630*/  SHF.L.U32 R3, R11, 0x1f, RZ ;  /* 0x0000001f0b037819 */ /* 0x000fe200000006ff */
[----:B------:R-:W-:-:S03]  /*3640*/  UMOV UR6, 0x40 ;  /* 0x0000004000067882 */ /* 0x000fc60000000000 */
[----:B------:R-:W-:Y:S01]  /*3650*/  UVIRTCOUNT.DEALLOC.SMPOOL 0x80 ;  /* 0x000000800000784c */ /* 0x000fe20000000000 */
[----:B--2---:R-:W-:Y:S02]  /*3660*/  ULEA UR4, UR4, UR6, 0x18 ;  /* 0x0000000604047291 */ /* 0x004fe4000f8ec0ff */
[----:B------:R-:W-:-:S07]  /*3670*/  ULEA UR6, UR15, UR5, 0x3 ;  /* 0x000000050f067291 */ /* 0x000fce000f8e18ff */
[----:B------:R2:W-:Y:S02]  /*3680*/  @P0 STS.U8 [UR4+0x1c], R0 ;  /* 0x00001c00ff000988 */ /* 0x0005e40008000004 */
[----:B------:R-:W4:Y:S02]  /*3690*/  SYNCS.PHASECHK.TRANS64.TRYWAIT P0, [UR6], R3 ;  /* 0x00000003ff0075a7 */ /* 0x000f240008001106 */
[----:B--2-4-:R-:W-:Y:S05]  /*36a0*/  @!P0 BRA `(.L_x_62) ;  /* 0x0000007c006c8947 */ /* 0x014fea0003800000 */
.L_x_193:
[----:B-1----:R-:W-:-:S04]  /*36b0*/  UIADD3 UR7, UPT, UPT, UR15, 0x1, URZ ;  /* 0x000000010f077890 */ /* 0x002fc8000fffe0ff */
[----:B------:R-:W-:-:S04]  /*36c0*/  UISETP.NE.AND UP0, UPT, UR7, 0x4, UPT ;  /* 0x000000040700788c */ /* 0x000fc8000bf05270 */
[----:B------:R-:W-:Y:S02]  /*36d0*/  USEL UR8, URZ, 0x1, UP0 ;  /* 0x00000001ff087887 */ /* 0x000fe40008000000 */
[----:B------:R-:W-:-:S04]  /*36e0*/  USEL UR7, UR7, URZ, UP0 ;  /* 0x000000ff07077287 */ /* 0x000fc80008000000 */
[----:B------:R-:W-:Y:S01]  /*36f0*/  ULEA UR6, UR7, UR5, 0x3 ;  /* 0x0000000507067291 */ /* 0x000fe2000f8e18ff */
[----:B------:R-:W-:-:S04]  /*3700*/  LOP3.LUT R2, R11, UR8, RZ, 0x3c, !PT ;  /* 0x000000080b027c12 */ /* 0x000fc8000f8e3cff */
[----:B--2---:R-:W-:-:S04]  /*3710*/  SHF.L.U32 R3, R2, 0x1f, RZ ;  /* 0x0000001f02037819 */ /* 0x004fc800000006ff */
[----:B------:R-:W1:Y:S02]  /*3720*/  SYNCS.PHASECHK.TRANS64.TRYWAIT P0, [UR6], R3 ;  /* 0x00000003ff0075a7 */ /* 0x000e640008001106 */
[----:B-1----:R-:W-:Y:S05]  /*3730*/  @!P0 BRA `(.L_x_63) ;  /* 0x0000007c00608947 */ /* 0x002fea0003800000 */
.L_x_195:
        /* <DEDUP_REMOVED lines=9> */
.L_x_197:
[----:B------:R-:W-:-:S04]  /*37d0*/  UIADD3 UR7, UPT, UPT, UR7, 0x1, URZ ;  /* 0x0000000107077890 */ /* 0x000fc8000fffe0ff */
[----:B------:R-:W-:-:S04]  /*37e0*/  UISETP.NE.AND UP0, UPT, UR7, 0x4, UPT ;  /* 0x000000040700788c */ /* 0x000fc8000bf05270 */
[----:B------:R-:W-:Y:S02]  /*37f0*/  USEL UR6, URZ, 0x1, UP0 ;  /* 0x00000001ff067887 */ /* 0x000fe40008000000 */
[----:B------:R-:W-:-:S04]  /*3800*/  USEL UR7, UR7, URZ, UP0 ;  /* 0x000000ff07077287 */ /* 0x000fc80008000000 */
[----:B------:R-:W-:Y:S01]  /*3810*/  ULEA UR7, UR7, UR5, 0x3 ;  /* 0x0000000507077291 */ /* 0x000fe2000f8e18ff */
[----:B-1----:R-:W-:-:S04]  /*3820*/  LOP3.LUT R3, R2, UR6, RZ, 0x3c, !PT ;  /* 0x0000000602037c12 */ /* 0x002fc8000f8e3cff */
[----:B------:R-:W-:-:S04]  /*3830*/  SHF.L.U32 R3, R3, 0x1f, RZ ;  /* 0x0000001f03037819 */ /* 0x000fc800000006ff */
[----:B------:R-:W1:Y:S02]  /*3840*/  SYNCS.PHASECHK.TRANS64.TRYWAIT P0, [UR7], R3 ;  /* 0x00000003ff0075a7 */ /* 0x000e640008001107 */
[----:B-1----:R-:W-:Y:S05]  /*3850*/  @!P0 BRA `(.L_x_65) ;  /* 0x0000007c00488947 */ /* 0x002fea0003800000 */
.L_x_199:
[----:B------:R-:W-:Y:S01]  /*3860*/  NOP ;  /* 0x0000000000007918 */ /* 0x000fe20000000000 */
[----:B-1----:R-:W1:Y:S01]  /*3870*/  LDS R0, [UR4+0x14] ;  /* 0x00001404ff007984 */ /* 0x002e620008000800 */
[----:B------:R-:W-:Y:S01]  /*3880*/  ULOP3.LUT UR6, UR16, 0xffff, URZ, 0xc0, !UPT ;  /* 0x0000ffff10067892 */ /* 0x000fe2000f8ec0ff */
[----:B------:R-:W-:Y:S01]  /*3890*/  UMOV UR8, 0xffff ;  /* 0x0000ffff00087882 */ /* 0x000fe20000000000 */
[----:B------:R-:W-:Y:S02]  /*38a0*/  UMOV UR5, 0x1 ;  /* 0x0000000100057882 */ /* 0x000fe40000000000 */
[----:B------:R-:W-:-:S04]  /*38b0*/  USHF.R.U32.HI UR6, URZ, 0x5, UR6 ;  /* 0x00000005ff067899 */ /* 0x000fc80008011606 */
[----:B------:R-:W-:Y:S02]  /*38c0*/  USHF.L.U32 UR8, UR8, UR6, URZ ;  /* 0x0000000608087299 */ /* 0x000fe400080006ff */
[----:B------:R-:W-:-:S04]  /*38d0*/  USHF.L.U32 UR5, UR5, UR6, URZ ;  /* 0x0000000605057299 */ /* 0x000fc800080006ff */
[----:B-1----:R-:W-:-:S04]  /*38e0*/  LOP3.LUT R0, R0, UR8, RZ, 0xc0, !PT ;  /* 0x0000000800007c12 */ /* 0x002fc8000f8ec0ff */
[----:B------:R-:W-:-:S13]  /*38f0*/  ISETP.NE.AND P0, PT, R0, UR8, PT ;  /* 0x0000000800007c0c */ /* 0x000fda000bf05270 */
[----:B------:R-:W-:Y:S05]  /*3900*/  @P0 BRA `(.L_x_66) ;  /* 0x0000000000580947 */ /* 0x000fea0003800000 */
[----:B------:R-:W1:Y:S02]  /*3910*/  LDS R0, [UR4+0x18] ;  /* 0x00001804ff007984 */ /* 0x000e640008000800 */
[----:B-1----:R-:W-:-:S04]  /*3920*/  LOP3.LUT R0, R0, UR5, RZ, 0xc0, !PT ;  /* 0x0000000500007c12 */ /* 0x002fc8000f8ec0ff */
[----:B------:R-:W-:-:S13]  /*3930*/  ISETP.NE.AND P0, PT, R0, UR5, PT ;  /* 0x0000000500007c0c */ /* 0x000fda000bf05270 */
[----:B------:R-:W-:Y:S05]  /*3940*/  @P0 BRA `(.L_x_67) ;  /* 0x00000000003c0947 */ /* 0x000fea0003800000 */
[----:B------:R-:W1:Y:S01]  /*3950*/  S2R R2, SR_LANEID ;  /* 0x0000000000027919 */ /* 0x000e620000000000 */
[----:B------:R-:W-:Y:S01]  /*3960*/  ULOP3.LUT UR8, URZ, UR8, URZ, 0x33, !UPT ;  /* 0x00000008ff087292 */ /* 0x000fe2000f8e33ff */
[----:B------:R-:W-:Y:S01]  /*3970*/  LOP3.LUT R4, RZ, UR5, RZ, 0x33, !PT ;  /* 0x00000005ff047c12 */ /* 0x000fe2000f8e33ff */
[----:B------:R-:W-:Y:S02]  /*3980*/  VOTEU.ANY UR7, UPT, PT ;  /* 0x0000000000077886 */ /* 0x000fe400038e0100 */
[----:B------:R-:W-:Y:S01]  /*3990*/  UFLO.U32 UR7, UR7 ;  /* 0x00000007000772bd */ /* 0x000fe200080e0000 */
[----:B------:R-:W2:Y:S01]  /*39a0*/  REDUX UR5, R4 ;  /* 0x00000000040573c4 */ /* 0x000ea20000000000 */
[----:B------:R-:W-:-:S06]  /*39b0*/  IMAD.U32 R0, RZ, RZ, UR8 ;  /* 0x00000008ff007e24 */ /* 0x000fcc000f8e00ff */
[----:B------:R4:W-:Y:S01]  /*39c0*/  UTCATOMSWS.AND URZ, UR8 ;  /* 0x0000000800ff79e3 */ /* 0x0009e20008000000 */
[----:B------:R-:W3:Y:S01]  /*39d0*/  REDUX UR6, R0 ;  /* 0x00000000000673c4 */ /* 0x000ee20000000000 */
[----:B-1----:R-:W-:Y:S01]  /*39e0*/  ISETP.EQ.U32.AND P0, PT, R2, UR7, PT ;  /* 0x0000000702007c0c */ /* 0x002fe2000bf02070 */
[----:B--2---:R-:W-:Y:S01]  /*39f0*/  IMAD.U32 R2, RZ, RZ, UR5 ;  /* 0x00000005ff027e24 */ /* 0x004fe2000f8e00ff */
[----:B---3--:R-:W-:-:S11]  /*3a00*/  MOV R3, UR6 ;  /* 0x0000000600037c02 */ /* 0x008fd60008000f00 */
[----:B------:R4:W-:Y:S04]  /*3a10*/  @P0 ATOMS.AND RZ, [UR4+0x14], R3 ;  /* 0x00001403ffff098c */ /* 0x0009e8000a800004 */
[----:B------:R4:W-:Y:S01]  /*3a20*/  @P0 ATOMS.AND RZ, [UR4+0x18], R2 ;  /* 0x00001802ffff098c */ /* 0x0009e2000a800004 */
[----:B------:R-:W-:Y:S05]  /*3a30*/  BRA `(.L_x_68) ;  /* 0x0000000000147947 */ /* 0x000fea0003800000 */
.L_x_67:
[----:B------:R-:W-:Y:S02]  /*3a40*/  MOV R2, 0x3a60 ;  /* 0x00003a6000027802 */ /* 0x000fe40000000f00 */
[----:B---3-5:R-:W-:Y:S05]  /*3a50*/  CALL.REL.NOINC `($__internal_0_$__cuda_sm10x_tcgen05_guardrail_trap_col_being_dealloced_not_returned_by_alloc) ;  /* 0x0000008000e07944 */ /* 0x028fea0003c00000 */
[----:B------:R-:W-:Y:S05]  /*3a60*/  BRA `(.L_x_68) ;  /* 0x0000000000087947 */ /* 0x000fea0003800000 */
.L_x_66:
[----:B------:R-:W-:Y:S02]  /*3a70*/  MOV R2, 0x3a90 ;  /* 0x00003a9000027802 */ /* 0x000fe40000000f00 */
[----:B---3-5:R-:W-:Y:S05]  /*3a80*/  CALL.REL.NOINC `($__internal_2_$__cuda_sm10x_tcgen05_guardrail_trap_unallocated_columns_being_dealloced) ;  /* 0x0000008000ec7944 */ /* 0x028fea0003c00000 */
.L_x_68:
[----:B------:R-:W-:Y:S01]  /*3a90*/  NOP ;  /* 0x0000000000007918 */ /* 0x000fe20000000000 */
[----:B----4-:R-:W-:Y:S05]  /*3aa0*/  EXIT ;  /* 0x000000000000794d */ /* 0x010fea0003800000 */
.L_x_50:
[----:B------:R-:W-:-:S09]  /*3ab0*/  UISETP.NE.OR UP2, UPT, UR8, 0x3, !UP2 ;  /* 0x000000030800788c */ /* 0x000fd2000d745670 */
[----:B------:R-:W-:Y:S05]  /*3ac0*/  BRA.U UP2, `(.L_x_69) ;  /* 0x0000001502907547 */ /* 0x000fea000b800000 */
[----:B------:R-:W1:Y:S01]  /*3ad0*/  LDC R0, c[0x0][0xb30] ;  /* 0x0002cc00ff007b82 */ /* 0x000e620000000800 */
[----:B------:R-:W2:Y:S01]  /*3ae0*/  LDCU.64 UR8, c[0x0][0x888] ;  /* 0x00011100ff0877ac */ /* 0x000ea20008000a00 */
[----:B------:R-:W-:Y:S02]  /*3af0*/  HFMA2 R25, -RZ, RZ, 0, 0 ;  /* 0x00000000ff197431 */ /* 0x000fe400000001ff */
[----:B------:R-:W-:Y:S01]  /*3b00*/  IMAD.MOV.U32 R27, RZ, RZ, RZ ;  /* 0x000000ffff1b7224 */ /* 0x000fe200078e00ff */
[----:B------:R-:W4:Y:S01]  /*3b10*/  LDCU.64 UR4, c[0x0][0x890] ;  /* 0x00011200ff0477ac */ /* 0x000f220008000a00 */
[----:B------:R-:W-:Y:S02]  /*3b20*/  IMAD.MOV.U32 R23, RZ, RZ, 0x2000 ;  /* 0x00002000ff177424 */ /* 0x000fe400078e00ff */
[----:B------:R-:W3:Y:S01]  /*3b30*/  LDC R19, c[0x0][0x370] ;  /* 0x0000dc00ff137b82 */ /* 0x000ee20000000800 */
[----:B------:R-:W-:Y:S01]  /*3b40*/  UMOV UR7, 0x400 ;  /* 0x0000040000077882 */ /* 0x000fe20000000000 */
[----:B------:R-:W-:-:S02]  /*3b50*/  UPLOP3.LUT UP1, UPT, UPT, UPT, UPT, 0x40, 0x4 ;  /* 0x000000000004789c */ /* 0x000fc40003f2e870 */
[----:B------:R-:W-:-:S04]  /*3b60*/  ULEA UR7, UR37, UR7, 0x18 ;  /* 0x0000000725077291 */ /* 0x000fc8000f8ec0ff */
[----:B------:R-:W3:Y:S01]  /*3b70*/  LDC R2, c[0x0][0xb0c] ;  /* 0x0002c300ff027b82 */ /* 0x000ee20000000800 */
[----:B------:R-:W-:Y:S02]  /*3b80*/  UIADD3 UR41, UPT, UPT, UR7, 0x60, URZ ;  /* 0x0000006007297890 */ /* 0x000fe4000fffe0ff */
[----:B--2---:R-:W-:Y:S02]  /*3b90*/  UISETP.NE.U32.AND UP2, UPT, UR8, URZ, UPT ;  /* 0x000000ff0800728c */ /* 0x004fe4000bf45070 */
[----:B------:R-:W-:Y:S02]  /*3ba0*/  UIADD3 UR33, UPT, UPT, UR7, 0x68, URZ ;  /* 0x0000006807217890 */ /* 0x000fe4000fffe0ff */
[----:B----4-:R-:W-:Y:S01]  /*3bb0*/  UISETP.NE.U32.AND UP3, UPT, UR4, URZ, UPT ;  /* 0x000000ff0400728c */ /* 0x010fe2000bf65070 */
[----:B------:R-:W2:Y:S01]  /*3bc0*/  LDC R18, c[0x0][0xb20] ;  /* 0x0002c800ff127b82 */ /* 0x000ea20000000800 */
[----:B-1----:R-:W-:Y:S01]  /*3bd0*/  ISETP.NE.AND P1, PT, R0, 0x1, PT ;  /* 0x000000010000780c */ /* 0x002fe20003f25270 */
[----:B------:R-:W-:-:S02]  /*3be0*/  UISETP.NE.AND.EX UP2, UPT, UR9, URZ, UPT, UP2 ;  /* 0x000000ff0900728c */ /* 0x000fc4000bf45320 */
[----:B------:R-:W-:Y:S02]  /*3bf0*/  UIADD3 UR25, UPT, UPT, UR7, 0x70, URZ ;  /* 0x0000007007197890 */ /* 0x000fe4000fffe0ff */
[----:B------:R-:W-:Y:S02]  /*3c00*/  UIADD3 UR17, UPT, UPT, UR7, 0x78, URZ ;  /* 0x0000007807117890 */ /* 0x000fe4000fffe0ff */
[----:B-----5:R-:W1:Y:S01]  /*3c10*/  LDC.64 R32, c[0x0][0x348] ;  /* 0x0000d200ff207b82 */ /* 0x020e620000000a00 */
[----:B------:R-:W-:-:S07]  /*3c20*/  UISETP.NE.AND.EX UP3, UPT, UR5, URZ, UPT, UP3 ;  /* 0x000000ff0500728c */ /* 0x000fce000bf65330 */
[----:B------:R-:W4:Y:S08]  /*3c30*/  LDC.64 R16, c[0x0][0xb10] ;  /* 0x0002c400ff107b82 */ /* 0x000f300000000a00 */
[----:B------:R-:W1:Y:S08]  /*3c40*/  LDC.64 R6, c[0x0][0xb18] ;  /* 0x0002c600ff067b82 */ /* 0x000e700000000a00 */
[----:B------:R-:W1:Y:S08]  /*3c50*/  LDC.64 R4, c[0x0][0xb28] ;  /* 0x0002ca00ff047b82 */ /* 0x000e700000000a00 */
[----:B--23--:R-:W1:Y:S02]  /*3c60*/  LDC R22, c[0x0][0x374] ;  /* 0x0000dd00ff167b82 */ /* 0x00ce640000000800 */
.L_x_84:
[----:B------:R-:W-:Y:S02]  /*3c70*/  LEA R0, R27, UR7, 0x3 ;  /* 0x000000071b007c11 */ /* 0x000fe4000f8e18ff */
[----:B------:R-:W-:Y:S02]  /*3c80*/  SHF.L.U32 R3, R25, 0x1f, RZ ;  /* 0x0000001f19037819 */ /* 0x000fe400000006ff */
[----:B------:R-:W-:Y:S02]  /*3c90*/  LEA R28, R27, UR7, 0x4 ;  /* 0x000000071b1c7c11 */ /* 0x000fe4000f8e20ff */
[----:B--2---:R-:W2:Y:S02]  /*3ca0*/  SYNCS.PHASECHK.TRANS64.TRYWAIT P0, [R0+URZ+0xb0], R3 ;  /* 0x0000b003000075a7 */ /* 0x004ea400080011ff */
[----:B--2---:R-:W-:Y:S05]  /*3cb0*/  @!P0 BRA `(.L_x_70) ;  /* 0x0000007800488947 */ /* 0x004fea0003800000 */
.L_x_200:
[----:B------:R-:W-:Y:S01]  /*3cc0*/  ISETP.GE.AND P0, PT, R26, 0x1, PT ;  /* 0x000000011a00780c */ /* 0x000fe20003f06270 */
[----:B------:R-:W3:Y:S01]  /*3cd0*/  LDS.128 R28, [R28+0x140] ;  /* 0x000140001c1c7984 */ /* 0x000ee20000000c00 */
[----:B--2---:R-:W-:Y:S01]  /*3ce0*/  VIADD R0, R0, 0xc0 ;  /* 0x000000c000007836 */ /* 0x004fe20000000000 */
[----:B------:R-:W-:Y:S01]  /*3cf0*/  @!PT LDS RZ, [RZ] ;  /* 0x00000000fffff984 */ /* 0x000fe20000000800 */
[----:B------:R-:W-:Y:S01]  /*3d00*/  @!PT LDS RZ, [RZ] ;  /* 0x00000000fffff984 */ /* 0x000fe20000000800 */
[----:B------:R-:W-:Y:S01]  /*3d10*/  @!PT LDS RZ, [RZ] ;  /* 0x00000000fffff984 */ /* 0x000fe20000000800 */
[----:B------:R-:W-:Y:S01]  /*3d20*/  @!PT LDS RZ, [RZ] ;  /* 0x00000000fffff984 */ /* 0x000fe20000000800 */
[----:B------:R2:W-:Y:S06]  /*3d30*/  MEMBAR.ALL.CTA ;  /* 0x0000000000007992 */ /* 0x0005ec0000008000 */
[----:B--2---:R-:W2:Y:S01]  /*3d40*/  FENCE.VIEW.ASYNC.S ;  /* 0x00000000000073c6 */ /* 0x004ea20000000000 */
[----:B------:R-:W-:Y:S04]  /*3d50*/  PRMT R0, RZ, 0x654, R0 ;  /* 0x00000654ff007816 */ /* 0x000fe80000000000 */
[----:B--2---:R2:W-:Y:S01]  /*3d60*/  SYNCS.ARRIVE.TRANS64.RED.A1T0 RZ, [R0+URZ], RZ ;  /* 0x000000ff00ff79a7 */ /* 0x0045e200081004ff */
[----:B---3--:R-:W-:Y:S11]  /*3d70*/  LOP3.LUT P3, RZ, R30, 0x1, RZ, 0xc0, !PT ;  /* 0x000000011eff7812 */ /* 0x008ff6000786c0ff */
[----:B------:R-:W-:Y:S02]  /*3d80*/  @!UPT UIADD3 URZ, UPT, UPT, URZ, URZ, URZ ;  /* 0x000000fffffff290 */ /* 0x000fe4000fffe0ff */
[----:B------:R-:W-:Y:S02]  /*3d90*/  @P3 MOV R13, R28 ;  /* 0x0000001c000d3202 */ /* 0x000fe40000000f00 */
[----:B------:R-:W-:Y:S01]  /*3da0*/  @P3 LOP3.LUT R8, R29, 0xffff, RZ, 0xc0, !PT ;  /* 0x0000ffff1d083812 */ /* 0x000fe200078ec0ff */
[----:B--2---:R-:W-:Y:S06]  /*3db0*/  @!P0 BRA `(.L_x_71) ;  /* 0x0000000000a48947 */ /* 0x004fec0003800000 */
[----:B-1----:R-:W-:Y:S01]  /*3dc0*/  IMAD.HI.U32 R37, R22, R7, RZ ;  /* 0x0000000716257227 */ /* 0x002fe200078e00ff */
[----:B------:R-:W-:Y:S02]  /*3dd0*/  ISETP.NE.AND P0, PT, R6, 0x1, PT ;  /* 0x000000010600780c */ /* 0x000fe40003f05270 */
[----:B------:R-:W-:Y:S01]  /*3de0*/  ISETP.NE.AND P2, PT, R26, 0x1, PT ;  /* 0x000000011a00780c */ /* 0x000fe20003f45270 */
[----:B----4-:R-:W-:Y:S01]  /*3df0*/  IMAD.HI.U32 R34, R19, R16, RZ ;  /* 0x0000001013227227 */ /* 0x010fe200078e00ff */
[----:B------:R-:W-:Y:S02]  /*3e00*/  SHF.R.U32.HI R37, RZ, R18, R37 ;  /* 0x00000012ff257219 */ /* 0x000fe40000011625 */
[----:B------:R-:W-:Y:S01]  /*3e10*/  ISETP.NE.AND P4, PT, R2, 0x1, PT ;  /* 0x000000010200780c */ /* 0x000fe20003f85270 */
[----:B------:R-:W-:Y:S01]  /*3e20*/  IMAD.HI.U32 R36, R13, R16, RZ ;  /* 0x000000100d247227 */ /* 0x000fe200078e00ff */
[----:B------:R-:W-:Y:S02]  /*3e30*/  SHF.R.U32.HI R34, RZ, R17, R34 ;  /* 0x00000011ff227219 */ /* 0x000fe40000011622 */
[----:B------:R-:W-:Y:S01]  /*3e40*/  SEL R3, R22, R37, !P0 ;  /* 0x0000002516037207 */ /* 0x000fe20004000000 */
[C---:B------:R-:W-:Y:S01]  /*3e50*/  IMAD.HI.U32 R37, R8.reuse, R7, RZ ;  /* 0x0000000708257227 */ /* 0x040fe200078e00ff */
[----:B------:R-:W-:Y:S02]  /*3e60*/  SEL R11, R19, R34, !P4 ;  /* 0x00000022130b7207 */ /* 0x000fe40006000000 */
[----:B------:R-:W-:Y:S01]  /*3e70*/  SHF.R.U32.HI R36, RZ, R17, R36 ;  /* 0x00000011ff247219 */ /* 0x000fe20000011624 */
[----:B------:R-:W-:Y:S01]  /*3e80*/  IMAD.HI.U32 R38, R3, R4, RZ ;  /* 0x0000000403267227 */ /* 0x000fe200078e00ff */
[----:B------:R-:W-:Y:S03]  /*3e90*/  SHF.R.U32.HI R37, RZ, R18, R37 ;  /* 0x00000012ff257219 */ /* 0x000fe60000011625 */
[----:B------:R-:W-:Y:S01]  /*3ea0*/  IMAD.HI.U32 R34, R11, R4, RZ ;  /* 0x000000040b227227 */ /* 0x000fe200078e00ff */
[----:B------:R-:W-:Y:S02]  /*3eb0*/  @P2 SHF.R.U32.HI R3, RZ, R5, R38 ;  /* 0x00000005ff032219 */ /* 0x000fe40000011626 */
[----:B------:R-:W-:Y:S02]  /*3ec0*/  SEL R9, R8, R37, !P0 ;  /* 0x0000002508097207 */ /* 0x000fe40004000000 */
[----:B------:R-:W-:Y:S01]  /*3ed0*/  @P2 SHF.R.U32.HI R11, RZ, R5, R34 ;  /* 0x00000005ff0b2219 */ /* 0x000fe20000011622 */
[C---:B------:R-:W-:Y:S01]  /*3ee0*/  IMAD R10, R26.reuse, R3, RZ ;  /* 0x000000031a0a7224 */ /* 0x040fe200078e02ff */
[----:B------:R-:W-:Y:S01]  /*3ef0*/  SEL R3, R13, R36, !P4 ;  /* 0x000000240d037207 */ /* 0x000fe20006000000 */
[C---:B------:R-:W-:Y:S03]  /*3f00*/  IMAD.HI.U32 R14, R9.reuse, R4, RZ ;  /* 0x00000004090e7227 */ /* 0x040fe600078e00ff */
[----:B------:R-:W-:Y:S01]  /*3f10*/  ISETP.GE.AND P0, PT, R9, R10, PT ;  /* 0x0000000a0900720c */ /* 0x000fe20003f06270 */
[C---:B------:R-:W-:Y:S01]  /*3f20*/  IMAD R12, R26.reuse, R11, RZ ;  /* 0x0000000b1a0c7224 */ /* 0x040fe200078e02ff */
[-C--:B------:R-:W-:Y:S04]  /*3f30*/  SHF.R.U32.HI R14, RZ, R5.reuse, R14 ;  /* 0x00000005ff0e7219 */ /* 0x080fe8000001160e */
[----:B------:R-:W-:Y:S02]  /*3f40*/  ISETP.GE.OR P0, PT, R3, R12, P0 ;  /* 0x0000000c0300720c */ /* 0x000fe40000706670 */
[----:B------:R-:W-:Y:S05]  /*3f50*/  SEL R15, R9, R14, !P2 ;  /* 0x0000000e090f7207 */ /* 0x000fea0005000000 */
[----:B------:R-:W-:Y:S04]  /*3f60*/  IMAD.MOV R14, RZ, RZ, -R15 ;  /* 0x000000ffff0e7224 */ /* 0x000fe800078e0a0f */
[----:B------:R-:W-:Y:S02]  /*3f70*/  IMAD R14, R26, R14, R9 ;  /* 0x0000000e1a0e7224 */ /* 0x000fe400078e0209 */
[C---:B------:R-:W-:Y:S05]  /*3f80*/  @!P0 IMAD.HI.U32 R10, R3.reuse, R4, RZ ;  /* 0x00000004030a8227 */ /* 0x040fea00078e00ff */
[----:B------:R-:W-:Y:S04]  /*3f90*/  @!P0 SHF.R.U32.HI R10, RZ, R5, R10 ;  /* 0x00000005ff0a8219 */ /* 0x000fe8000001160a */
[----:B------:R-:W-:Y:S01]  /*3fa0*/  @!P0 SEL R0, R3, R10, !P2 ;  /* 0x0000000a03008207 */ /* 0x000fe20005000000 */
[----:B------:R-:W-:Y:S03]  /*3fb0*/  IMAD.MOV R10, RZ, RZ, -R3 ;  /* 0x000000ffff0a7224 */ /* 0x000fe600078e0a03 */
[----:B------:R-:W-:Y:S01]  /*3fc0*/  @!P0 IADD3 R15, PT, PT, R15, -R0, RZ ;  /* 0x800000000f0f8210 */ /* 0x000fe20007ffe0ff */
[----:B------:R-:W-:Y:S01]  /*3fd0*/  @!P0 IMAD R0, R11, R14, R0 ;  /* 0x0000000e0b008224 */ /* 0x000fe200078e0200 */
[----:B------:R-:W-:Y:S01]  /*3fe0*/  IADD3 R11, PT, PT, -R9, RZ, RZ ;  /* 0x000000ff090b7210 */ /* 0x000fe20007ffe1ff */
[----:B------:R-:W-:Y:S02]  /*3ff0*/  IMAD R13, R2, R10, R13 ;  /* 0x0000000a020d7224 */ /* 0x000fe400078e020d */
[----:B------:R-:W-:Y:S02]  /*4000*/  @!P0 IMAD R9, R15, R26, R3 ;  /* 0x0000001a0f098224 */ /* 0x000fe400078e0203 */
[----:B------:R-:W-:Y:S02]  /*4010*/  @!P0 IMAD.MOV.U32 R3, RZ, RZ, R0 ;  /* 0x000000ffff038224 */ /* 0x000fe400078e0000 */
[----:B------:R-:W-:Y:S02]  /*4020*/  IMAD R8, R6, R11, R8 ;  /* 0x0000000b06087224 */ /* 0x000fe400078e0208 */
[----:B------:R-:W-:Y:S02]  /*4030*/  IMAD R13, R3, R2, R13 ;  /* 0x00000002030d7224 */ /* 0x000fe400078e020d */
[----:B------:R-:W-:Y:S02]  /*4040*/  IMAD R8, R9, R6, R8 ;  /* 0x0000000609087224 */ /* 0x000fe400078e0208 */
.L_x_71:
[----:B------:R-:W-:Y:S05]  /*4050*/  BRA.U UP1, `(.L_x_72) ;  /* 0x0000000101107547 */ /* 0x000fea000b800000 */
[----:B------:R-:W-:Y:S04]  /*4060*/  MOV R0, UR6 ;  /* 0x0000000600007c02 */ /* 0x000fe80008000f00 */
[----:B------:R-:W-:Y:S04]  /*4070*/  SHF.L.U32 R3, R0, 0x1f, RZ ;  /* 0x0000001f00037819 */ /* 0x000fe800000006ff */
[----:B------:R-:W2:Y:S02]  /*4080*/  SYNCS.PHASECHK.TRANS64.TRYWAIT P0, [UR7+0xa8], R3 ;  /* 0x0000a803ff0075a7 */ /* 0x000ea40008001107 */
[----:B--2---:R-:W-:Y:S05]  /*4090*/  @!P0 BRA `(.L_x_73) ;  /* 0x0000007400648947 */ /* 0x004fea0003800000 */
.L_x_72:
[----:B------:R-:W-:Y:S01]  /*40a0*/  R2UR UR43, R21 ;  /* 0x00000000152b72ca */ /* 0x000fe200000e0000 */
[----:B------:R-:W-:Y:S01]  /*40b0*/  IMAD.MOV.U32 R12, RZ, RZ, 0x1 ;  /* 0x00000001ff0c7424 */ /* 0x000fe200078e00ff */
[----:B------:R-:W-:Y:S02]  /*40c0*/  R2UR UR42, R20 ;  /* 0x00000000142a72ca */ /* 0x000fe400000e0000 */
[----:B------:R-:W-:Y:S02]  /*40d0*/  ISETP.NE.U32.AND P2, PT, RZ, UR4, PT ;  /* 0x00000004ff007c0c */ /* 0x000fe4000bf45070 */
[----:B------:R-:W-:Y:S02]  /*40e0*/  SHF.L.U32 R12, R12, 0x1f, RZ ;  /* 0x0000001f0c0c7819 */ /* 0x000fe400000006ff */
[----:B------:R-:W-:Y:S05]  /*40f0*/  ISETP.NE.AND.EX P2, PT, RZ, UR5, PT, P2 ;  /* 0x00000005ff007c0c */ /* 0x000fea000bf45320 */
[----:B------:R-:W-:Y:S02]  /*4100*/  USHF.L.U32 UR43, UR43, 0x7, URZ ;  /* 0x000000072b2b7899 */ /* 0x000fe400080006ff */
[----:B------:R-:W-:Y:S01]  /*4110*/  USHF.L.U32 UR42, UR42, 0x7, URZ ;  /* 0x000000072a2a7899 */ /* 0x000fe200080006ff */
[----:B------:R-:W-:Y:S11]  /*4120*/  BRA.U !UP3, `(.L_x_74) ;  /* 0x000000010b347547 */ /* 0x000ff6000b800000 */
[----:B------:R-:W-:Y:S01]  /*4130*/  UPLOP3.LUT UP0, UPT, UPT, UPT, UP2, 0x80, 0x8 ;  /* 0x000000000008789c */ /* 0x000fe20003f0f020 */
[----:B--2---:R-:W-:Y:S02]  /*4140*/  HFMA2 R0, -RZ, RZ, 0, 5.9604644775390625e-08 ;  /* 0x00000001ff007431 */ /* 0x004fe400000001ff */
[----:B------:R-:W-:Y:S03]  /*4150*/  IMAD.MOV.U32 R67, RZ, RZ, 0x1 ;  /* 0x00000001ff437424 */ /* 0x000fe600078e00ff */
[----:B------:R-:W-:Y:S05]  /*4160*/  PLOP3.LUT P0, PT, PT, PT, UP0, 0x80, 0x8 ;  /* 0x000000000008781c */ /* 0x000fea0003f0f008 */
[----:B------:R-:W2:Y:S01]  /*4170*/  @UP0 LDCU.64 UR10, c[0x0][0x888] ;  /* 0x00011100ff0a07ac */ /* 0x000ea20008000a00 */
[----:B------:R-:W-:Y:S07]  /*4180*/  @UP0 UIMAD UR8, UR36, UR4, URZ ;  /* 0x00000004240802a4 */ /* 0x000fee000f8e02ff */
[----:B------:R-:W-:Y:S01]  /*4190*/  @!P0 PRMT R67, R0, 0x7610, R67 ;  /* 0x0000761000438816 */ /* 0x000fe20000000043 */
[----:B--2---:R-:W-:Y:S03]  /*41a0*/  @UP0 UIMAD.WIDE UR10, UR8, 0x4, UR10 ;  /* 0x00000004080a08a5 */ /* 0x004fe6000f8e020a */
[----:B------:R-:W2:Y:S03]  /*41b0*/  @!UP0 LDCU UR8, c[0x0][0x880] ;  /* 0x00011000ff0887ac */ /* 0x000ea60008000800 */
[----:B------:R-:W-:Y:S01]  /*41c0*/  IMAD.U32 R10, RZ, RZ, UR10 ;  /* 0x0000000aff0a7e24 */ /* 0x000fe2000f8e00ff */
[----:B------:R-:W-:Y:S05]  /*41d0*/  MOV R11, UR11 ;  /* 0x0000000b000b7c02 */ /* 0x000fea0008000f00 */
[----:B------:R3:W5:Y:S02]  /*41e0*/  @P0 LDG.E R35, desc[UR46][R10.64] ;  /* 0x0000002e0a230981 */ /* 0x000764000c1e1900 */
[----:B--23--:R-:W-:Y:S07]  /*41f0*/  @!P0 IMAD.U32 R35, RZ, RZ, UR8 ;  /* 0x00000008ff238e24 */ /* 0x00cfee000f8e00ff */
.L_x_74:
[----:B-----5:R-:W-:Y:S01]  /*4200*/  @!P2 FSETP.EQ.AND P0, PT, R35, RZ, PT ;  /* 0x000000ff2300a20b */ /* 0x020fe20003f02000 */
[----:B------:R-:W-:Y:S01]  /*4210*/  @!UPT UIADD3 URZ, UPT, UPT, URZ, URZ, URZ ;  /* 0x000000fffffff290 */ /* 0x000fe2000fffe0ff */
[----:B------:R-:W-:Y:S11]  /*4220*/  @!P2 BRA `(.L_x_75) ;  /* 0x000000000014a947 */ /* 0x000ff60003800000 */
[----:B------:R-:W-:Y:S02]  /*4230*/  LOP3.LUT P2, RZ, R67, 0xff, RZ, 0xc0, !PT ;  /* 0x000000ff43ff7812 */ /* 0x000fe4000784c0ff */
[----:B------:R-:W-:Y:S04]  /*4240*/  PLOP3.LUT P0, PT, PT, PT, UP0, 0x80, 0x8 ;  /* 0x000000000008781c */ /* 0x000fe80003f0f008 */
[----:B------:R-:W-:Y:S07]  /*4250*/  PLOP3.LUT P0, PT, P0, PT, PT, 0x8, 0x80 ;  /* 0x000000000080781c */ /* 0x000fee000070e170 */
[----:B------:R-:W-:Y:S11]  /*4260*/  @P2 FSETP.EQ.AND P0, PT, R35, RZ, PT ;  /* 0x000000ff2300220b */ /* 0x000ff60003f02000 */
[----:B------:R-:W-:Y:S02]  /*4270*/  @!UPT UIADD3 URZ, UPT, UPT, URZ, URZ, URZ ;  /* 0x000000fffffff290 */ /* 0x000fe4000fffe0ff */
.L_x_75:
[----:B------:R-:W3:Y:S01]  /*4280*/  SYNCS.PHASECHK.TRANS64.TRYWAIT P2, [UR7+0x80], R12 ;  /* 0x0000800cff0075a7 */ /* 0x000ee20008041107 */
[----:B------:R-:W-:Y:S04]  /*4290*/  ELECT P4, URZ, PT ;  /* 0x0000000000ff782f */ /* 0x000fe80003880000 */
[----:B------:R-:W-:Y:S11]  /*42a0*/  PLOP3.LUT P4, PT, P0, P4, PT, 0xf2, 0x2f ;  /* 0x00000000002f781c */ /* 0x000ff60000789e72 */
[----:B------:R-:W-:Y:S02]  /*42b0*/  @!UPT UIADD3 URZ, UPT, UPT, URZ, URZ, URZ ;  /* 0x000000fffffff290 */ /* 0x000fe4000fffe0ff */
[----:B-1----:R-:W-:Y:S05]  /*42c0*/  @!P4 IADD3 R9, P0, PT, R32, 0x580, RZ ;  /* 0x000005802009c810 */ /* 0x002fea0007f1e0ff */
[----:B--2---:R-:W-:Y:S01]  /*42d0*/  @!P4 IMAD.X R0, RZ, RZ, R33, P0 ;  /* 0x000000ffff00c224 */ /* 0x004fe200000e0621 */
[----:B---3--:R-:W-:Y:S07]  /*42e0*/  @!P2 BRA `(.L_x_76) ;  /* 0x0000007000e8a947 */ /* 0x008fee0003800000 */
.L_x_203:
[----:B------:R-:W-:Y:S01]  /*42f0*/  @!P4 R2UR UR9, R9 ;  /* 0x000000000909c2ca */ /* 0x000fe200000e0000 */
[----:B------:R-:W-:Y:S01]  /*4300*/  VOTEU.ALL UP1, P4 ;  /* 0x0000000000ff7886 */ /* 0x000fe20002020000 */
[----:B------:R-:W-:Y:S01]  /*4310*/  @!P4 R2UR UR8, R0 ;  /* 0x000000000008c2ca */ /* 0x000fe200000e0000 */
[----:B------:R-:W-:Y:S01]  /*4320*/  @!P4 IMAD.MOV.U32 R0, RZ, RZ, 0x2000 ;  /* 0x00002000ff00c424 */ /* 0x000fe200078e00ff */
[----:B------:R-:W-:Y:S01]  /*4330*/  UMOV UR44, UR36 ;  /* 0x00000024002c7c82 */ /* 0x000fe20008000000 */
[----:B------:R-:W-:Y:S01]  /*4340*/  UPRMT UR21, UR37, 0x654, UR41 ;  /* 0x0000065425157896 */ /* 0x000fe20008000029 */
[----:B------:R-:W-:Y:S01]  /*4350*/  @!P4 IADD3 R9, P0, PT, R32, 0x580, RZ ;  /* 0x000005802009c810 */ /* 0x000fe20007f1e0ff */
[----:B------:R-:W-:Y:S01]  /*4360*/  @!UP1 UIADD3 UR40, UPT, UPT, UR7, 0x200, URZ ;  /* 0x0000020007289890 */ /* 0x000fe2000fffe0ff */
[----:B------:R-:W-:Y:S05]  /*4370*/  VOTEU.ALL UP1, P4 ;  /* 0x0000000000ff7886 */ /* 0x000fea0002020000 */
[----:B------:R-:W-:Y:S01]  /*4380*/  IMAD.U32 R10, RZ, RZ, UR9 ;  /* 0x00000009ff0a7e24 */ /* 0x000fe2000f8e00ff */
[----:B------:R-:W-:Y:S01]  /*4390*/  UMOV UR9, 0x10000000 ;  /* 0x1000000000097882 */ /* 0x000fe20000000000 */
[----:B------:R-:W-:Y:S01]  /*43a0*/  IMAD.U32 R11, RZ, RZ, UR8 ;  /* 0x00000008ff0b7e24 */ /* 0x000fe2000f8e00ff */
[----:B------:R-:W-:Y:S02]  /*43b0*/  UMOV UR8, 0x0 ;  /* 0x0000000000087882 */ /* 0x000fe40000000000 */
[----:B------:R-:W-:Y:S02]  /*43c0*/  @!P4 R2UR UR10, R10 ;  /* 0x000000000a0ac2ca */ /* 0x000fe400000e0000 */
[----:B------:R-:W-:Y:S11]  /*43d0*/  @!P4 R2UR UR11, R11 ;  /* 0x000000000b0bc2ca */ /* 0x000ff600000e0000 */
[----:B------:R-:W-:Y:S02]  /*43e0*/  @!UPT UIADD3 URZ, UPT, UPT, URZ, URZ, URZ ;  /* 0x000000fffffff290 */ /* 0x000fe4000fffe0ff */
[----:B------:R2:W-:Y:S01]  /*43f0*/  @!UP1 UTMALDG.3D [UR40], [UR10], desc[UR8] ;  /* 0x000008280a0095b4 */ /* 0x0005e20008011000 */
[----:B------:R3:W-:Y:S01]  /*4400*/  @!P4 SYNCS.ARRIVE.TRANS64.RED.A0TR RZ, [UR7+0x60], R0 ;  /* 0x00006000ffffc9a7 */ /* 0x0007e20008300407 */
[----:B------:R-:W-:Y:S01]  /*4410*/  SYNCS.ARRIVE.TRANS64.RED.A1T0 RZ, [UR21], RZ ;  /* 0x000000ffffff79a7 */ /* 0x000fe20008100415 */
[----:B---3--:R-:W-:Y:S01]  /*4420*/  @!P4 IMAD.X R0, RZ, RZ, R33, P0 ;  /* 0x000000ffff00c224 */ /* 0x008fe200000e0621 */
[----:B------:R-:W3:Y:S02]  /*4430*/  SYNCS.PHASECHK.TRANS64.TRYWAIT P2, [UR7+0x88], R12 ;  /* 0x0000880cff0075a7 */ /* 0x000ee40008041107 */
[----:B--23--:R-:W-:Y:S05]  /*4440*/  @!P2 BRA `(.L_x_77) ;  /* 0x0000007000a8a947 */ /* 0x00cfea0003800000 */
.L_x_205:
[----:B------:R-:W-:Y:S01]  /*4450*/  @!P4 R2UR UR9, R9 ;  /* 0x000000000909c2ca */ /* 0x000fe200000e0000 */
[----:B------:R-:W-:Y:S01]  /*4460*/  VOTEU.ALL UP1, P4 ;  /* 0x0000000000ff7886 */ /* 0x000fe20002020000 */
[----:B------:R-:W-:Y:S01]  /*4470*/  @!P4 R2UR UR8, R0 ;  /* 0x000000000008c2ca */ /* 0x000fe200000e0000 */
[----:B------:R-:W-:Y:S01]  /*4480*/  @!P4 IMAD.MOV.U32 R0, RZ, RZ, 0x2000 ;  /* 0x00002000ff00c424 */ /* 0x000fe200078e00ff */
[----:B------:R-:W-:Y:S01]  /*4490*/  UMOV UR35, UR43 ;  /* 0x0000002b00237c82 */ /* 0x000fe20008000000 */
[----:B------:R-:W-:Y:S01]  /*44a0*/  UPRMT UR15, UR37, 0x654, UR33 ;  /* 0x00000654250f7896 */ /* 0x000fe20008000021 */
[----:B------:R-:W-:Y:S01]  /*44b0*/  @!P4 IADD3 R9, P0, PT, R32, 0x580, RZ ;  /* 0x000005802009c810 */ /* 0x000fe20007f1e0ff */
[----:B------:R-:W-:Y:S02]  /*44c0*/  @!UP1 UIADD3 UR34, UPT, UPT, UR42, 0x10, URZ ;  /* 0x000000102a229890 */ /* 0x000fe4000fffe0ff */
[----:B------:R-:W-:Y:S01]  /*44d0*/  @!UP1 UIADD3 UR32, UPT, UPT, UR7, 0x2200, URZ ;  /* 0x0000220007209890 */ /* 0x000fe2000fffe0ff */
[----:B------:R-:W-:Y:S03]  /*44e0*/  VOTEU.ALL UP1, P4 ;  /* 0x0000000000ff7886 */ /* 0x000fe60002020000 */
        /* <DEDUP_REMOVED lines=13> */
.L_x_207:
[----:B------:R-:W-:Y:S01]  /*45c0*/  @!P4 R2UR UR9, R9 ;  /* 0x000000000909c2ca */ /* 0x000fe200000e0000 */
[----:B------:R-:W-:Y:S01]  /*45d0*/  VOTEU.ALL UP1, P4 ;  /* 0x0000000000ff7886 */ /* 0x000fe20002020000 */
[----:B------:R-:W-:Y:S01]  /*45e0*/  @!P4 R2UR UR8, R0 ;  /* 0x000000000008c2ca */ /* 0x000fe200000e0000 */
[----:B------:R-:W-:Y:S01]  /*45f0*/  @!P4 IMAD.MOV.U32 R0, RZ, RZ, 0x2000 ;  /* 0x00002000ff00c424 */ /* 0x000fe200078e00ff */
[----:B------:R-:W-:Y:S01]  /*4600*/  UMOV UR27, UR43 ;  /* 0x0000002b001b7c82 */ /* 0x000fe20008000000 */
[----:B------:R-:W-:Y:S01]  /*4610*/  UMOV UR28, UR36 ;  /* 0x00000024001c7c82 */ /* 0x000fe20008000000 */
[----:B------:R-:W-:Y:S01]  /*4620*/  @!UP1 UIADD3 UR26, UPT, UPT, UR42, 0x20, URZ ;  /* 0x000000202a1a9890 */ /* 0x000fe2000fffe0ff */
[----:B------:R-:W-:Y:S01]  /*4630*/  @!P4 IADD3 R9, P0, PT, R32, 0x580, RZ ;  /* 0x000005802009c810 */ /* 0x000fe20007f1e0ff */
[----:B------:R-:W-:Y:S01]  /*4640*/  @!UP1 UIADD3 UR24, UPT, UPT, UR7, 0x4200, URZ ;  /* 0x0000420007189890 */ /* 0x000fe2000fffe0ff */
[----:B------:R-:W-:Y:S01]  /*4650*/  VOTEU.ALL UP1, P4 ;  /* 0x0000000000ff7886 */ /* 0x000fe20002020000 */
[----:B------:R-:W-:Y:S03]  /*4660*/  UPRMT UR14, UR37, 0x654, UR25 ;  /* 0x00000654250e7896 */ /* 0x000fe60008000019 */
        /* <DEDUP_REMOVED lines=13> */
.L_x_209:
[----:B------:R-:W-:Y:S01]  /*4740*/  @!P4 R2UR UR9, R9 ;  /* 0x000000000909c2ca */ /* 0x000fe200000e0000 */
[----:B------:R-:W-:Y:S01]  /*4750*/  VOTEU.ALL UP1, P4 ;  /* 0x0000000000ff7886 */ /* 0x000fe20002020000 */
[----:B------:R-:W-:Y:S01]  /*4760*/  @!P4 R2UR UR8, R0 ;  /* 0x000000000008c2ca */ /* 0x000fe200000e0000 */
[----:B------:R-:W-:Y:S01]  /*4770*/  @!P4 IMAD.MOV.U32 R0, RZ, RZ, 0x2000 ;  /* 0x00002000ff00c424 */ /* 0x000fe200078e00ff */
[----:B------:R-:W-:Y:S01]  /*4780*/  UMOV UR19, UR43 ;  /* 0x0000002b00137c82 */ /* 0x000fe20008000000 */
[----:B------:R-:W-:Y:S01]  /*4790*/  UMOV UR20, UR36 ;  /* 0x0000002400147c82 */ /* 0x000fe20008000000 */
[----:B------:R-:W-:Y:S01]  /*47a0*/  @!UP1 UIADD3 UR18, UPT, UPT, UR42, 0x30, URZ ;  /* 0x000000302a129890 */ /* 0x000fe2000fffe0ff */
[----:B------:R-:W-:Y:S01]  /*47b0*/  SHF.L.U32 R20, RZ, 0x1f, RZ ;  /* 0x0000001fff147819 */ /* 0x000fe200000006ff */
[----:B------:R-:W-:Y:S01]  /*47c0*/  @!UP1 UIADD3 UR16, UPT, UPT, UR7, 0x6200, URZ ;  /* 0x0000620007109890 */ /* 0x000fe2000fffe0ff */
[----:B------:R-:W-:Y:S01]  /*47d0*/  @!P4 IADD3 R9, P0, PT, R32, 0x580, RZ ;  /* 0x000005802009c810 */ /* 0x000fe20007f1e0ff */
[----:B------:R-:W-:Y:S01]  /*47e0*/  VOTEU.ALL UP1, P4 ;  /* 0x0000000000ff7886 */ /* 0x000fe20002020000 */
[----:B------:R-:W-:Y:S02]  /*47f0*/  UPRMT UR13, UR37, 0x654, UR17 ;  /* 0x00000654250d7896 */ /* 0x000fe40008000011 */
        /* <DEDUP_REMOVED lines=13> */
.L_x_211:
[----:B------:R-:W-:Y:S01]  /*48d0*/  @!P4 R2UR UR9, R9 ;  /* 0x000000000909c2ca */ /* 0x000fe200000e0000 */
[----:B------:R-:W-:Y:S01]  /*48e0*/  VOTEU.ALL UP1, P4 ;  /* 0x0000000000ff7886 */ /* 0x000fe20002020000 */
[----:B------:R-:W-:Y:S01]  /*48f0*/  @!P4 R2UR UR8, R0 ;  /* 0x000000000008c2ca */ /* 0x000fe200000e0000 */
[----:B------:R-:W-:Y:S01]  /*4900*/  @!P4 IMAD.MOV.U32 R0, RZ, RZ, 0x2000 ;  /* 0x00002000ff00c424 */ /* 0x000fe200078e00ff */
[----:B------:R-:W-:Y:S01]  /*4910*/  UMOV UR18, 0x0 ;  /* 0x0000000000127882 */ /* 0x000fe20000000000 */
[----:B------:R-:W-:Y:S01]  /*4920*/  UMOV UR19, 0x10000000 ;  /* 0x1000000000137882 */ /* 0x000fe20000000000 */
[----:B------:R-:W-:Y:S01]  /*4930*/  @!UP1 UIADD3 UR10, UPT, UPT, UR42, 0x40, URZ ;  /* 0x000000402a0a9890 */ /* 0x000fe2000fffe0ff */
[----:B------:R-:W-:Y:S01]  /*4940*/  @!P4 IADD3 R9, P0, PT, R32, 0x580, RZ ;  /* 0x000005802009c810 */ /* 0x000fe20007f1e0ff */
[----:B------:R-:W-:Y:S01]  /*4950*/  UMOV UR11, UR43 ;  /* 0x0000002b000b7c82 */ /* 0x000fe20008000000 */
[----:B------:R-:W-:Y:S04]  /*4960*/  UMOV UR12, UR36 ;  /* 0x00000024000c7c82 */ /* 0x000fe80008000000 */
[----:B------:R-:W-:Y:S01]  /*4970*/  IMAD.U32 R10, RZ, RZ, UR9 ;  /* 0x00000009ff0a7e24 */ /* 0x000fe2000f8e00ff */
[----:B------:R-:W-:Y:S01]  /*4980*/  UMOV UR9, UR41 ;  /* 0x0000002900097c82 */ /* 0x000fe20008000000 */
[----:B------:R-:W-:Y:S01]  /*4990*/  IMAD.U32 R11, RZ, RZ, UR8 ;  /* 0x00000008ff0b7e24 */ /* 0x000fe2000f8e00ff */
[----:B------:R-:W-:Y:S02]  /*49a0*/  @!UP1 UIADD3 UR8, UPT, UPT, UR7, 0x200, URZ ;  /* 0x0000020007089890 */ /* 0x000fe4000fffe0ff */
[----:B------:R-:W-:Y:S01]  /*49b0*/  @!P4 R2UR UR22, R10 ;  /* 0x000000000a16c2ca */ /* 0x000fe200000e0000 */
[----:B------:R-:W-:Y:S01]  /*49c0*/  VOTEU.ALL UP1, P4 ;  /* 0x0000000000ff7886 */ /* 0x000fe20002020000 */
        /* <DEDUP_REMOVED lines=8> */
.L_x_213:
        /* <DEDUP_REMOVED lines=9> */
[----:B------:R-:W-:Y:S03]  /*4ae0*/  UMOV UR12, UR36 ;  /* 0x00000024000c7c82 */ /* 0x000fe60008000000 */
[----:B------:R-:W-:Y:S02]  /*4af0*/  @!P4 IMAD.X R21, RZ, RZ, R33, P0 ;  /* 0x000000ffff15c224 */ /* 0x000fe400000e0621 */
        /* <DEDUP_REMOVED lines=11> */
[----:B------:R-:W3:Y:S02]  /*4bb0*/  SYNCS.PHASECHK.TRANS64.TRYWAIT P2, [UR7+0x90], R20 ;  /* 0x00009014ff0075a7 */ /* 0x000ee40008041107 */
[----:B--23--:R-:W-:Y:S05]  /*4bc0*/  @!P2 BRA `(.L_x_82) ;  /* 0x0000006c0040a947 */ /* 0x00cfea0003800000 */
.L_x_215:
[----:B------:R-:W2:Y:S01]  /*4bd0*/  LDC.64 R14, c[0x0][0xb10] ;  /* 0x0002c400ff0e7b82 */ /* 0x000ea20000000a00 */
[----:B------:R-:W-:Y:S01]  /*4be0*/  @!P4 R2UR UR9, R34 ;  /* 0x000000002209c2ca */ /* 0x000fe200000e0000 */
[----:B------:R-:W-:Y:S01]  /*4bf0*/  VOTEU.ALL UP1, P4 ;  /* 0x0000000000ff7886 */ /* 0x000fe20002020000 */
[----:B------:R-:W-:Y:S01]  /*4c00*/  @!P4 R2UR UR8, R21 ;  /* 0x000000001508c2ca */ /* 0x000fe200000e0000 */
[----:B------:R-:W-:Y:S01]  /*4c10*/  @!P4 IMAD.MOV.U32 R21, RZ, RZ, 0x2000 ;  /* 0x00002000ff15c424 */ /* 0x000fe200078e00ff */
[----:B------:R-:W-:Y:S03]  /*4c20*/  UMOV UR18, 0x0 ;  /* 0x0000000000127882 */ /* 0x000fe60000000000 */
[----:B------:R-:W3:Y:S01]  /*4c30*/  LDC.64 R10, c[0x0][0xb18] ;  /* 0x0002c600ff0a7b82 */ /* 0x000ee20000000a00 */
[----:B------:R-:W-:Y:S01]  /*4c40*/  @!UP1 UIADD3 UR10, UPT, UPT, UR42, 0x60, URZ ;  /* 0x000000602a0a9890 */ /* 0x000fe2000fffe0ff */
[----:B------:R-:W-:Y:S01]  /*4c50*/  @P3 SHF.R.U32.HI R24, RZ, 0x10, R29 ;  /* 0x00000010ff183819 */ /* 0x000fe2000001161d */
[----:B------:R-:W-:Y:S01]  /*4c60*/  UMOV UR19, 0x10000000 ;  /* 0x1000000000137882 */ /* 0x000fe20000000000 */
[----:B------:R-:W-:Y:S01]  /*4c70*/  UMOV UR11, UR43 ;  /* 0x0000002b000b7c82 */ /* 0x000fe20008000000 */
[----:B------:R-:W-:Y:S03]  /*4c80*/  UMOV UR12, UR36 ;  /* 0x00000024000c7c82 */ /* 0x000fe60008000000 */
[----:B------:R-:W5:Y:S01]  /*4c90*/  @!P1 LDC R0, c[0x0][0xb20] ;  /* 0x0002c800ff009b82 */ /* 0x000f620000000800 */
[----:B------:R-:W-:Y:S02]  /*4ca0*/  VIADD R27, R27, 0x1 ;  /* 0x000000011b1b7836 */ /* 0x000fe40000000000 */
[----:B------:R-:W-:Y:S05]  /*4cb0*/  IMAD.U32 R36, RZ, RZ, UR9 ;  /* 0x00000009ff247e24 */ /* 0x000fea000f8e00ff */
[----:B-1----:R-:W1:Y:S01]  /*4cc0*/  @!P1 LDC R3, c[0x0][0xb0c] ;  /* 0x0002c300ff039b82 */ /* 0x002e620000000800 */
[----:B------:R-:W-:Y:S01]  /*4cd0*/  IMAD.U32 R37, RZ, RZ, UR8 ;  /* 0x00000008ff257e24 */ /* 0x000fe2000f8e00ff */
[----:B------:R-:W-:Y:S01]  /*4ce0*/  @!UP1 UIADD3 UR8, UPT, UPT, UR7, 0x4200, URZ ;  /* 0x0000420007089890 */ /* 0x000fe2000fffe0ff */
[----:B------:R-:W-:Y:S01]  /*4cf0*/  @!P4 R2UR UR20, R36 ;  /* 0x000000002414c2ca */ /* 0x000fe200000e0000 */
[----:B------:R-:W-:Y:S02]  /*4d00*/  VOTEU.ALL UP1, P4 ;  /* 0x0000000000ff7886 */ /* 0x000fe40002020000 */
[----:B------:R-:W-:Y:S01]  /*4d10*/  @!P4 R2UR UR21, R37 ;  /* 0x000000002515c2ca */ /* 0x000fe200000e0000 */
[----:B------:R-:W-:Y:S11]  /*4d20*/  UMOV UR9, UR25 ;  /* 0x0000001900097c82 */ /* 0x000ff60008000000 */
[----:B------:R-:W-:Y:S01]  /*4d30*/  @!UPT UIADD3 URZ, UPT, UPT, URZ, URZ, URZ ;  /* 0x000000fffffff290 */ /* 0x000fe2000fffe0ff */
[----:B------:R1:W-:Y:S01]  /*4d40*/  @!UP1 UTMALDG.3D [UR8], [UR20], desc[UR18] ;  /* 0x00001208140095b4 */ /* 0x0003e20008011000 */
[----:B------:R1:W-:Y:S02]  /*4d50*/  @!P4 SYNCS.ARRIVE.TRANS64.RED.A0TR RZ, [UR7+0x70], R21 ;  /* 0x00007015ffffc9a7 */ /* 0x0003e40008300407 */
[----:B-1----:R-:W-:Y:S01]  /*4d60*/  @!P1 ISETP.NE.AND P2, PT, R3, 0x1, PT ;  /* 0x000000010300980c */ /* 0x002fe20003f45270 */
[C---:B--2---:R-:W-:Y:S01]  /*4d70*/  @!P1 IMAD.HI.U32 R14, R13.reuse, R14, RZ ;  /* 0x0000000e0d0e9227 */ /* 0x044fe200078e00ff */
[----:B---3--:R-:W-:Y:S03]  /*4d80*/  @!P1 ISETP.NE.AND P0, PT, R10, 0x1, PT ;  /* 0x000000010a00980c */ /* 0x008fe60003f05270 */
[C---:B------:R-:W-:Y:S01]  /*4d90*/  @!P1 IMAD.HI.U32 R11, R8.reuse, R11, RZ ;  /* 0x0000000b080b9227 */ /* 0x040fe200078e00ff */
[----:B------:R-:W-:Y:S04]  /*4da0*/  @!P1 SHF.R.U32.HI R14, RZ, R15, R14 ;  /* 0x0000000fff0e9219 */ /* 0x000fe8000001160e */
[----:B-----5:R-:W-:Y:S01]  /*4db0*/  @!P1 SHF.R.U32.HI R9, RZ, R0, R11 ;  /* 0x00000000ff099219 */ /* 0x020fe2000001160b */
[----:B------:R-:W-:Y:S01]  /*4dc0*/  SYNCS.ARRIVE.TRANS64.RED.A1T0 RZ, [UR14], RZ ;  /* 0x000000ffffff79a7 */ /* 0x000fe2000810040e */
[----:B------:R-:W-:Y:S02]  /*4dd0*/  @!P1 SEL R14, R13, R14, !P2 ;  /* 0x0000000e0d0e9207 */ /* 0x000fe40005000000 */
[----:B------:R-:W-:Y:S01]  /*4de0*/  @!P1 SEL R9, R8, R9, !P0 ;  /* 0x0000000908099207 */ /* 0x000fe20004000000 */
[----:B------:R-:W1:Y:S04]  /*4df0*/  SYNCS.PHASECHK.TRANS64.TRYWAIT P5, [UR7+0x98], R20 ;  /* 0x00009814ff0075a7 */ /* 0x000e6800080a1107 */
[----:B------:R-:W-:Y:S02]  /*4e00*/  @!P1 IMAD.IADD R0, R9, 0x1, -R14 ;  /* 0x0000000109009824 */ /* 0x000fe400078e0a0e */
[----:B------:R-:W-:Y:S02]  /*4e10*/  @!P1 IMAD.IADD R9, R14, 0x1, -R9 ;  /* 0x000000010e099824 */ /* 0x000fe400078e0a09 */
[----:B------:R-:W-:Y:S02]  /*4e20*/  @!P1 IMAD R13, R0, R3, R13 ;  /* 0x00000003000d9224 */ /* 0x000fe400078e020d */
[----:B------:R-:W-:Y:S01]  /*4e30*/  @!P1 IMAD R8, R9, R10, R8 ;  /* 0x0000000a09089224 */ /* 0x000fe200078e0208 */
[----:B-1----:R-:W-:Y:S06]  /*4e40*/  @!P5 BRA `(.L_x_83) ;  /* 0x0000006800b8d947 */ /* 0x002fec0003800000 */
.L_x_217:
[----:B-1----:R-:W-:Y:S01]  /*4e50*/  @!P4 IADD3 R3, P0, PT, R32, 0x580, RZ ;  /* 0x000005802003c810 */ /* 0x002fe20007f1e0ff */
[----:B------:R-:W-:Y:S01]  /*4e60*/  VOTEU.ALL UP1, P4 ;  /* 0x0000000000ff7886 */ /* 0x000fe20002020000 */
[----:B------:R-:W-:Y:S01]  /*4e70*/  UMOV UR18, 0x0 ;  /* 0x0000000000127882 */ /* 0x000fe20000000000 */
[----:B------:R-:W-:Y:S01]  /*4e80*/  UMOV UR19, 0x10000000 ;  /* 0x1000000000137882 */ /* 0x000fe20000000000 */
[----:B------:R-:W-:Y:S01]  /*4e90*/  @!P4 R2UR UR9, R3 ;  /* 0x000000000309c2ca */ /* 0x000fe200000e0000 */
[----:B------:R-:W-:Y:S01]  /*4ea0*/  @!P4 IMAD.X R0, RZ, RZ, R33, P0 ;  /* 0x000000ffff00c224 */ /* 0x000fe200000e0621 */
[----:B------:R-:W-:Y:S01]  /*4eb0*/  @!UP1 UIADD3 UR10, UPT, UPT, UR42, 0x70, URZ ;  /* 0x000000702a0a9890 */ /* 0x000fe2000fffe0ff */
[----:B------:R-:W-:Y:S01]  /*4ec0*/  ISETP.NE.AND P0, PT, R27, 0x2, PT ;  /* 0x000000021b00780c */ /* 0x000fe20003f05270 */
[----:B------:R-:W-:Y:S01]  /*4ed0*/  UMOV UR11, UR43 ;  /* 0x0000002b000b7c82 */ /* 0x000fe20008000000 */
[----:B------:R-:W-:Y:S01]  /*4ee0*/  UMOV UR12, UR36 ;  /* 0x00000024000c7c82 */ /* 0x000fe20008000000 */
[----:B------:R-:W-:Y:S01]  /*4ef0*/  @!P4 R2UR UR8, R0 ;  /* 0x000000000008c2ca */ /* 0x000fe200000e0000 */
[----:B------:R-:W-:Y:S01]  /*4f00*/  IMAD.IADD R20, R8, 0x1, R66 ;  /* 0x0000000108147824 */ /* 0x000fe200078e0242 */
[----:B------:R-:W-:Y:S01]  /*4f10*/  @P3 R2UR UR36, R24 ;  /* 0x00000000182432ca */ /* 0x000fe200000e0000 */
[----:B------:R-:W-:Y:S01]  /*4f20*/  IMAD.IADD R21, R13, 0x1, R68 ;  /* 0x000000010d157824 */ /* 0x000fe200078e0244 */
[----:B------:R-:W-:Y:S02]  /*4f30*/  SEL R0, RZ, 0x1, P0 ;  /* 0x00000001ff007807 */ /* 0x000fe40000000000 */
[----:B------:R-:W-:Y:S01]  /*4f40*/  SEL R27, R27, RZ, P0 ;  /* 0x000000ff1b1b7207 */ /* 0x000fe20000000000 */
[----:B------:R-:W-:Y:S01]  /*4f50*/  IMAD.U32 R10, RZ, RZ, UR9 ;  /* 0x00000009ff0a7e24 */ /* 0x000fe2000f8e00ff */
[----:B------:R-:W-:Y:S01]  /*4f60*/  UMOV UR9, UR17 ;  /* 0x0000001100097c82 */ /* 0x000fe20008000000 */
[----:B------:R-:W-:Y:S03]  /*4f70*/  LOP3.LUT R25, R25, R0, RZ, 0x3c, !PT ;  /* 0x0000000019197212 */ /* 0x000fe600078e3cff */
[----:B------:R-:W-:Y:S01]  /*4f80*/  @!P4 R2UR UR14, R10 ;  /* 0x000000000a0ec2ca */ /* 0x000fe200000e0000 */
[----:B------:R-:W-:Y:S01]  /*4f90*/  IMAD.U32 R11, RZ, RZ, UR8 ;  /* 0x00000008ff0b7e24 */ /* 0x000fe2000f8e00ff */
[----:B------:R-:W-:Y:S01]  /*4fa0*/  @!UP1 UIADD3 UR8, UPT, UPT, UR7, 0x6200, URZ ;  /* 0x0000620007089890 */ /* 0x000fe2000fffe0ff */
[----:B------:R-:W-:Y:S03]  /*4fb0*/  VOTEU.ALL UP1, P4 ;  /* 0x0000000000ff7886 */ /* 0x000fe60002020000 */
[----:B------:R-:W-:Y:S11]  /*4fc0*/  @!P4 R2UR UR15, R11 ;  /* 0x000000000b0fc2ca */ /* 0x000ff600000e0000 */
[----:B------:R-:W-:Y:S02]  /*4fd0*/  @!UPT UIADD3 URZ, UPT, UPT, URZ, URZ, URZ ;  /* 0x000000fffffff290 */ /* 0x000fe4000fffe0ff */
[----:B------:R2:W-:Y:S01]  /*4fe0*/  @!UP1 UTMALDG.3D [UR8], [UR14], desc[UR18] ;  /* 0x000012080e0095b4 */ /* 0x0005e20008011000 */
[----:B------:R2:W-:Y:S01]  /*4ff0*/  @!P4 SYNCS.ARRIVE.TRANS64.RED.A0TR RZ, [UR7+0x78], R23 ;  /* 0x00007817ffffc9a7 */ /* 0x0005e20008300407 */
[----:B------:R-:W-:Y:S01]  /*5000*/  UPLOP3.LUT UP1, UPT, UPT, UPT, UPT, 0x80, 0x8 ;  /* 0x000000000008789c */ /* 0x000fe20003f2f070 */
[----:B------:R-:W-:Y:S01]  /*5010*/  SYNCS.ARRIVE.TRANS64.RED.A1T0 RZ, [UR13], RZ ;  /* 0x000000ffffff79a7 */ /* 0x000fe2000810040d */
[----:B------:R-:W-:Y:S09]  /*5020*/  @P3 BRA `(.L_x_84) ;  /* 0xffffffec00103947 */ /* 0x000ff2000383ffff */
[----:B------:R-:W1:Y:S02]  /*5030*/  SYNCS.PHASECHK.TRANS64.TRYWAIT P0, [UR7+0x80], R12 ;  /* 0x0000800cff0075a7 */ /* 0x000e640008001107 */
[----:B-1----:R-:W-:Y:S05]  /*5040*/  @!P0 BRA `(.L_x_85) ;  /* 0x0000006800508947 */ /* 0x002fea0003800000 */
.L_x_219:
[----:B------:R-:W3:Y:S02]  /*5050*/  SYNCS.PHASECHK.TRANS64.TRYWAIT P0, [UR7+0x88], R12 ;  /* 0x0000880cff0075a7 */ /* 0x000ee40008001107 */
[----:B---3--:R-:W-:Y:S05]  /*5060*/  @!P0 BRA `(.L_x_86) ;  /* 0x0000006800608947 */ /* 0x008fea0003800000 */
.L_x_221:
[----:B------:R-:W3:Y:S01]  /*5070*/  SYNCS.PHASECHK.TRANS64.TRYWAIT P0, [UR7+0x90], R12 ;  /* 0x0000900cff0075a7 */ /* 0x000ee20008001107 */
[----:B------:R-:W-:Y:S01]  /*5080*/  HFMA2 R0, -RZ, RZ, 0, 5.9604644775390625e-08 ;  /* 0x00000001ff007431 */ /* 0x000fe200000001ff */
[----:B---3--:R-:W-:Y:S06]  /*5090*/  @!P0 BRA `(.L_x_87) ;  /* 0x00000068006c8947 */ /* 0x008fec0003800000 */
.L_x_223:
[----:B------:R-:W-:Y:S02]  /*50a0*/  MOV R2, UR7 ;  /* 0x0000000700027c02 */ /* 0x000fe40008000f00 */
[----:B-1----:R-:W-:-:S07]  /*50b0*/  SHF.L.U32 R3, R0, 0x1f, RZ ;  /* 0x0000001f00037819 */ /* 0x002fce00000006ff */
.L_x_88:
[----:B-1----:R1:W3:Y:S02]  /*50c0*/  SYNCS.PHASECHK.TRANS64.TRYWAIT P0, [R2+URZ+0x98], R3 ;  /* 0x00009803020075a7 */ /* 0x0022e400080011ff */
[----:B---3--:R-:W-:Y:S05]  /*50d0*/  @!P0 NANOSLEEP.SYNCS 0x989680 ;  /* 0x009896800000895d */ /* 0x008fea0003900000 */
[----:B------:R-:W3:Y:S02]  /*50e0*/  @!P0 SYNCS.PHASECHK.TRANS64 P0, [R2+URZ+0x98], R3 ;  /* 0x00009803020085a7 */ /* 0x000ee400080010ff */
[----:B--23--:R-:W-:Y:S05]  /*50f0*/  @P0 EXIT ;  /* 0x000000000000094d */ /* 0x00cfea0003800000 */
[----:B------:R-:W-:Y:S05]  /*5100*/  BRA `(.L_x_88) ;  /* 0xfffffffc00ec7947 */ /* 0x000fea000383ffff */
.L_x_69:
[----:B------:R-:W-:-:S06]  /*5110*/  UISETP.GE.AND UP1, UPT, UR8, 0x4, UPT ;  /* 0x000000040800788c */ /* 0x000fcc000bf26270 */
[----:B------:R-:W-:-:S13]  /*5120*/  PLOP3.LUT P0, PT, PT, PT, UP1, 0x80, 0x8 ;  /* 0x000000000008781c */ /* 0x000fda0003f0f018 */
[----:B------:R-:W-:Y:S05]  /*5130*/  @!P0 EXIT ;  /* 0x000000000000894d */ /* 0x000fea0003800000 */
[----:B------:R-:W-:Y:S01]  /*5140*/  BAR.SYNC.DEFER_BLOCKING 0x6, 0xa0 ;  /* 0x0182800000007b1d */ /* 0x000fe20000010000 */
[C---:B------:R-:W-:Y:S01]  /*5150*/  IMAD.SHL.U32 R3, R80.reuse, 0x10, RZ ;  /* 0x0000001050037824 */ /* 0x040fe200078e00ff */
[C---:B------:R-:W-:Y:S01]  /*5160*/  SHF.L.U32 R33, R80.reuse, 0x10, RZ ;  /* 0x0000001050217819 */ /* 0x040fe200000006ff */
[C---:B------:R-:W-:Y:S01]  /*5170*/  IMAD.SHL.U32 R2, R80.reuse, 0x2, RZ ;  /* 0x0000000250027824 */ /* 0x040fe200078e00ff */
[C---:B------:R-:W-:Y:S01]  /*5180*/  LOP3.LUT R81, R80.reuse, 0x60, RZ, 0xc0, !PT ;  /* 0x0000006050517812 */ /* 0x040fe200078ec0ff */
[----:B------:R-:W-:Y:S01]  /*5190*/  HFMA2 R75, -RZ, RZ, 0, 0 ;  /* 0x00000000ff4b7431 */ /* 0x000fe200000001ff */
[----:B------:R-:W-:Y:S02]  /*51a0*/  UMOV UR48, 0x400 ;  /* 0x0000040000307882 */ /* 0x000fe40000000000 */
[----:B------:R-:W1:Y:S01]  /*51b0*/  LDC R71, c[0x0][0x370] ;  /* 0x0000dc00ff477b82 */ /* 0x000e620000000800 */
[----:B------:R-:W-:Y:S01]  /*51c0*/  ULEA UR48, UR37, UR48, 0x18 ;  /* 0x0000003025307291 */ /* 0x000fe2000f8ec0ff */
[----:B------:R-:W-:Y:S01]  /*51d0*/  LOP3.LUT R5, R3, 0x60, RZ, 0xc0, !PT ;  /* 0x0000006003057812 */ /* 0x000fe200078ec0ff */
[----:B------:R-:W-:Y:S01]  /*51e0*/  IMAD.MOV.U32 R30, RZ, RZ, RZ ;  /* 0x000000ffff1e7224 */ /* 0x000fe200078e00ff */
[----:B------:R-:W-:Y:S01]  /*51f0*/  LOP3.LUT R78, R80, 0x2, RZ, 0xc0, !PT ;  /* 0x00000002504e7812 */ /* 0x000fe200078ec0ff */
[----:B------:R-:W-:Y:S01]  /*5200*/  UIADD3 UR4, UPT, UPT, UR48, 0x200, URZ ;  /* 0x0000020030047890 */ /* 0x000fe2000fffe0ff */
[----:B------:R-:W-:Y:S01]  /*5210*/  LOP3.LUT R2, R5, 0xc, R2, 0xf8, !PT ;  /* 0x0000000c05027812 */ /* 0x000fe200078ef802 */
[----:B------:R-:W-:Y:S01]  /*5220*/  IMAD.MOV.U32 R84, RZ, RZ, RZ ;  /* 0x000000ffff547224 */ /* 0x000fe200078e00ff */
[----:B------:R-:W2:Y:S01]  /*5230*/  LDC R28, c[0x0][0xb0c] ;  /* 0x0002c300ff1c7b82 */ /* 0x000ea20000000800 */
[----:B------:R-:W-:Y:S01]  /*5240*/  LOP3.LUT R33, R33, 0x600000, RZ, 0xc0, !PT ;  /* 0x0060000021217812 */ /* 0x000fe200078ec0ff */
[----:B------:R-:W4:Y:S01]  /*5250*/  LDCU.64 UR52, c[0x0][0x348] ;  /* 0x00006900ff3477ac */ /* 0x000f220008000a00 */
[----:B------:R-:W-:Y:S01]  /*5260*/  IMAD.U32 R73, RZ, RZ, UR4 ;  /* 0x00000004ff497e24 */ /* 0x000fe2000f8e00ff */
[----:B------:R-:W-:-:S02]  /*5270*/  LOP3.LUT R2, R2, 0x790, R3, 0xf8, !PT ;  /* 0x0000079002027812 */ /* 0x000fc400078ef803 */
[----:B------:R-:W-:Y:S01]  /*5280*/  LOP3.LUT R80, R80, 0x4, RZ, 0xc0, !PT ;  /* 0x0000000450507812 */ /* 0x000fe200078ec0ff */
[----:B------:R-:W1:Y:S01]  /*5290*/  LDCU.64 UR38, c[0x0][0x888] ;  /* 0x00011100ff2677ac */ /* 0x000e620008000a00 */
[----:B------:R-:W1:Y:S01]  /*52a0*/  LDC R69, c[0x0][0xb20] ;  /* 0x0002c800ff457b82 */ /* 0x000e620000000800 */
[----:B------:R-:W3:Y:S01]  /*52b0*/  LDS R0, [UR48+0x160] ;  /* 0x00016030ff007984 */ /* 0x000ee20008000800 */
[----:B------:R-:W-:Y:S01]  /*52c0*/  LEA R79, R2, R73, 0x2 ;  /* 0x00000049024f7211 */ /* 0x000fe200078e10ff */
[----:B------:R-:W1:Y:S01]  /*52d0*/  LDCU.64 UR44, c[0x0][0x890] ;  /* 0x00011200ff2c77ac */ /* 0x000e620008000a00 */
[----:B------:R-:W-:-:S03]  /*52e0*/  MOV R76, RZ ;  /* 0x000000ff004c7202 */ /* 0x000fc60000000f00 */
[--C-:B------:R-:W-:Y:S01]  /*52f0*/  IMAD R78, R78, -0x10, R79.reuse ;  /* 0xfffffff04e4e7824 */ /* 0x100fe200078e024f */
[----:B------:R-:W1:Y:S01]  /*5300*/  LDC R27, c[0x0][0xb30] ;  /* 0x0002cc00ff1b7b82 */ /* 0x000e620000000800 */
[----:B------:R-:W-:Y:S01]  /*5310*/  IMAD R77, R80, -0x10, R79 ;  /* 0xfffffff0504d7824 */ /* 0x000fe200078e024f */
[----:B------:R-:W-:Y:S01]  /*5320*/  UMOV UR49, URZ ;  /* 0x000000ff00317c82 */ /* 0x000fe20008000000 */
[----:B------:R-:W-:-:S05]  /*5330*/  UMOV UR51, URZ ;  /* 0x000000ff00337c82 */ /* 0x000fca0008000000 */
[----:B------:R-:W1:Y:S08]  /*5340*/  LDC.64 R64, c[0x0][0xb10] ;  /* 0x0002c400ff407b82 */ /* 0x000e700000000a00 */
[----:B------:R-:W1:Y:S08]  /*5350*/  LDC.64 R24, c[0x0][0xb18] ;  /* 0x0002c600ff187b82 */ /* 0x000e700000000a00 */
[----:B------:R-:W1:Y:S08]  /*5360*/  LDC.64 R22, c[0x0][0xb28] ;  /* 0x0002ca00ff167b82 */ /* 0x000e700000000a00 */
[----:B------:R-:W1:Y:S01]  /*5370*/  LDC.64 R62, c[0x0][0x8b0] ;  /* 0x00022c00ff3e7b82 */ /* 0x000e620000000a00 */
[----:B---3--:R-:W-:-:S07]  /*5380*/  IMAD.IADD R33, R0, 0x1, R33 ;  /* 0x0000000100217824 */ /* 0x008fce00078e0221 */
[----:B------:R-:W3:Y:S08]  /*5390*/  LDC.64 R60, c[0x0][0x8a8] ;  /* 0x00022a00ff3c7b82 */ /* 0x000ef00000000a00 */
[----:B--2-4-:R-:W1:Y:S02]  /*53a0*/  LDC R70, c[0x0][0x374] ;  /* 0x0000dd00ff467b82 */ /* 0x014e640000000800 */
.L_x_164:
[C---:B------:R-:W-:Y:S02]  /*53b0*/  LEA R0, R84.reuse, UR48, 0x3 ;  /* 0x0000003054007c11 */ /* 0x040fe4000f8e18ff */
[----:B------:R-:W-:Y:S02]  /*53c0*/  SHF.L.U32 R3, R75, 0x1f, RZ ;  /* 0x0000001f4b037819 */ /* 0x000fe400000006ff */
[----:B-1----:R-:W-:Y:S02]  /*53d0*/  LEA R16, R84, UR48, 0x4 ;  /* 0x0000003054107c11 */ /* 0x002fe4000f8e20ff */
[----:B------:R-:W2:Y:S02]  /*53e0*/  SYNCS.PHASECHK.TRANS64.TRYWAIT P0, [R0+URZ+0xb0], R3 ;  /* 0x0000b003000075a7 */ /* 0x000ea400080011ff */
[----:B--23--:R-:W-:Y:S05]  /*53f0*/  @!P0 BRA `(.L_x_89) ;  /* 0x0000006400ac8947 */ /* 0x00cfea0003800000 */
.L_x_224:
[----:B------:R-:W4:Y:S01]  /*5400*/  LDC.64 R12, c[0x0][0xb10] ;  /* 0x0002c400ff0c7b82 */ /* 0x000f220000000a00 */
[----:B------:R-:W3:Y:S01]  /*5410*/  LDS.128 R16, [R16+0x140] ;  /* 0x0001400010107984 */ /* 0x000ee20000000c00 */
[----:B-1----:R-:W-:Y:S01]  /*5420*/  ISETP.NE.AND P1, PT, R27, 0x1, PT ;  /* 0x000000011b00780c */ /* 0x002fe20003f25270 */
[----:B--2---:R-:W-:Y:S01]  /*5430*/  VIADD R0, R0, 0xc0 ;  /* 0x000000c000007836 */ /* 0x004fe20000000000 */
[----:B------:R-:W-:Y:S04]  /*5440*/  ISETP.GE.AND P0, PT, R26, 0x1, PT ;  /* 0x000000011a00780c */ /* 0x000fe80003f06270 */
[----:B------:R-:W1:Y:S01]  /*5450*/  LDC.64 R10, c[0x0][0xb18] ;  /* 0x0002c600ff0a7b82 */ /* 0x000e620000000a00 */
[----:B------:R-:W-:Y:S01]  /*5460*/  PRMT R0, RZ, 0x654, R0 ;  /* 0x00000654ff007816 */ /* 0x000fe20000000000 */
[----:B------:R-:W-:Y:S01]  /*5470*/  @!PT LDS RZ, [RZ] ;  /* 0x00000000fffff984 */ /* 0x000fe20000000800 */
[----:B------:R-:W-:Y:S01]  /*5480*/  @!PT LDS RZ, [RZ] ;  /* 0x00000000fffff984 */ /* 0x000fe20000000800 */
[----:B------:R-:W-:Y:S01]  /*5490*/  @!PT LDS RZ, [RZ] ;  /* 0x00000000fffff984 */ /* 0x000fe20000000800 */
[----:B------:R-:W-:Y:S01]  /*54a0*/  @!PT LDS RZ, [RZ] ;  /* 0x00000000fffff984 */ /* 0x000fe20000000800 */
[----:B------:R2:W-:Y:S06]  /*54b0*/  MEMBAR.ALL.CTA ;  /* 0x0000000000007992 */ /* 0x0005ec0000008000 */
[----:B--2---:R-:W2:Y:S01]  /*54c0*/  FENCE.VIEW.ASYNC.S ;  /* 0x00000000000073c6 */ /* 0x004ea20000000000 */
[----:B------:R-:W1:Y:S08]  /*54d0*/  @!P1 LDC R14, c[0x0][0xb20] ;  /* 0x0002c800ff0e9b82 */ /* 0x000e700000000800 */
[----:B------:R-:W1:Y:S01]  /*54e0*/  @!P1 LDC R9, c[0x0][0xb0c] ;  /* 0x0002c300ff099b82 */ /* 0x000e620000000800 */
[----:B--2---:R2:W-:Y:S01]  /*54f0*/  SYNCS.ARRIVE.TRANS64.RED.A1T0 RZ, [R0+URZ], RZ ;  /* 0x000000ff00ff79a7 */ /* 0x0045e200081004ff */
[----:B---3--:R-:W-:Y:S04]  /*5500*/  LOP3.LUT P4, RZ, R18, 0x1, RZ, 0xc0, !PT ;  /* 0x0000000112ff7812 */ /* 0x008fe8000788c0ff */
[----:B------:R-:W-:Y:S09]  /*5510*/  P2R R82, PR, RZ, 0x10 ;  /* 0x00000010ff527803 */ /* 0x000ff20000000000 */
[----:B------:R-:W-:Y:S02]  /*5520*/  @P4 MOV R31, R16 ;  /* 0x00000010001f4202 */ /* 0x000fe40000000f00 */
[----:B------:R-:W-:Y:S01]  /*5530*/  @P4 LOP3.LUT R29, R17, 0xffff, RZ, 0xc0, !PT ;  /* 0x0000ffff111d4812 */ /* 0x000fe200078ec0ff */
[----:B--2-4-:R-:W-:Y:S06]  /*5540*/  @!P0 BRA `(.L_x_90) ;  /* 0x0000000000a48947 */ /* 0x014fec0003800000 */
[----:B------:R-:W-:Y:S01]  /*5550*/  IMAD.HI.U32 R36, R70, R25, RZ ;  /* 0x0000001946247227 */ /* 0x000fe200078e00ff */
[----:B------:R-:W-:Y:S02]  /*5560*/  ISETP.NE.AND P0, PT, R24, 0x1, PT ;  /* 0x000000011800780c */ /* 0x000fe40003f05270 */
[----:B------:R-:W-:Y:S01]  /*5570*/  ISETP.NE.AND P2, PT, R26, 0x1, PT ;  /* 0x000000011a00780c */ /* 0x000fe20003f45270 */
[-C--:B------:R-:W-:Y:S01]  /*5580*/  IMAD.HI.U32 R34, R71, R64.reuse, RZ ;  /* 0x0000004047227227 */ /* 0x080fe200078e00ff */
[----:B------:R-:W-:Y:S02]  /*5590*/  SHF.R.U32.HI R37, RZ, R69, R36 ;  /* 0x00000045ff257219 */ /* 0x000fe40000011624 */
[----:B------:R-:W-:Y:S01]  /*55a0*/  ISETP.NE.AND P3, PT, R28, 0x1, PT ;  /* 0x000000011c00780c */ /* 0x000fe20003f65270 */
[----:B------:R-:W-:Y:S01]  /*55b0*/  IMAD.HI.U32 R40, R29, R25, RZ ;  /* 0x000000191d287227 */ /* 0x000fe200078e00ff */
[----:B------:R-:W-:Y:S02]  /*55c0*/  SHF.R.U32.HI R34, RZ, R65, R34 ;  /* 0x00000041ff227219 */ /* 0x000fe40000011622 */
[----:B------:R-:W-:Y:S01]  /*55d0*/  SEL R3, R70, R37, !P0 ;  /* 0x0000002546037207 */ /* 0x000fe20004000000 */
[----:B------:R-:W-:Y:S01]  /*55e0*/  IMAD.HI.U32 R38, R31, R64, RZ ;  /* 0x000000401f267227 */ /* 0x000fe200078e00ff */
[----:B------:R-:W-:Y:S03]  /*55f0*/  SEL R7, R71, R34, !P3 ;  /* 0x0000002247077207 */ /* 0x000fe60005800000 */
[-C--:B------:R-:W-:Y:S01]  /*5600*/  IMAD.HI.U32 R34, R3, R22.reuse, RZ ;  /* 0x0000001603227227 */ /* 0x080fe200078e00ff */
[----:B------:R-:W-:Y:S03]  /*5610*/  SHF.R.U32.HI R38, RZ, R65, R38 ;  /* 0x00000041ff267219 */ /* 0x000fe60000011626 */
[----:B------:R-:W-:Y:S01]  /*5620*/  IMAD.HI.U32 R36, R7, R22, RZ ;  /* 0x0000001607247227 */ /* 0x000fe200078e00ff */
[----:B------:R-:W-:Y:S02]  /*5630*/  @P2 SHF.R.U32.HI R3, RZ, R23, R34 ;  /* 0x00000017ff032219 */ /* 0x000fe40000011622 */
[----:B------:R-:W-:Y:S02]  /*5640*/  SHF.R.U32.HI R34, RZ, R69, R40 ;  /* 0x00000045ff227219 */ /* 0x000fe40000011628 */
[----:B------:R-:W-:Y:S01]  /*5650*/  @P2 SHF.R.U32.HI R7, RZ, R23, R36 ;  /* 0x00000017ff072219 */ /* 0x000fe20000011624 */
[C---:B------:R-:W-:Y:S01]  /*5660*/  IMAD R2, R26.reuse, R3, RZ ;  /* 0x000000031a027224 */ /* 0x040fe200078e02ff */
[----:B------:R-:W-:Y:S02]  /*5670*/  SEL R5, R29, R34, !P0 ;  /* 0x000000221d057207 */ /* 0x000fe40004000000 */
[----:B------:R-:W-:Y:S01]  /*5680*/  SEL R3, R31, R38, !P3 ;  /* 0x000000261f037207 */ /* 0x000fe20005800000 */
[----:B------:R-:W-:Y:S01]  /*5690*/  IMAD R4, R26, R7, RZ ;  /* 0x000000071a047224 */ /* 0x000fe200078e02ff */
[C---:B------:R-:W-:Y:S01]  /*56a0*/  ISETP.GE.AND P0, PT, R5.reuse, R2, PT ;  /* 0x000000020500720c */ /* 0x040fe20003f06270 */
[----:B------:R-:W-:Y:S03]  /*56b0*/  IMAD.HI.U32 R6, R5, R22, RZ ;  /* 0x0000001605067227 */ /* 0x000fe600078e00ff */
[----:B------:R-:W-:Y:S01]  /*56c0*/  ISETP.GE.OR P0, PT, R3, R4, P0 ;  /* 0x000000040300720c */ /* 0x000fe20000706670 */
[----:B------:R-:W-:Y:S01]  /*56d0*/  IMAD.MOV R4, RZ, RZ, -R3 ;  /* 0x000000ffff047224 */ /* 0x000fe200078e0a03 */
[-C--:B------:R-:W-:Y:S03]  /*56e0*/  SHF.R.U32.HI R6, RZ, R23.reuse, R6 ;  /* 0x00000017ff067219 */ /* 0x080fe60000011606 */
[----:B------:R-:W-:Y:S01]  /*56f0*/  IMAD R31, R28, R4, R31 ;  /* 0x000000041c1f7224 */ /* 0x000fe200078e021f */
[----:B------:R-:W-:Y:S05]  /*5700*/  SEL R15, R5, R6, !P2 ;  /* 0x00000006050f7207 */ /* 0x000fea0005000000 */
[----:B------:R-:W-:Y:S02]  /*5710*/  IMAD.MOV R6, RZ, RZ, -R15 ;  /* 0x000000ffff067224 */ /* 0x000fe400078e0a0f */
[C---:B------:R-:W-:Y:S04]  /*5720*/  @!P0 IMAD.HI.U32 R2, R3.reuse, R22, RZ ;  /* 0x0000001603028227 */ /* 0x040fe800078e00ff */
[----:B------:R-:W-:Y:S01]  /*5730*/  IMAD R6, R26, R6, R5 ;  /* 0x000000061a067224 */ /* 0x000fe200078e0205 */
[----:B------:R-:W-:Y:S04]  /*5740*/  @!P0 SHF.R.U32.HI R2, RZ, R23, R2 ;  /* 0x00000017ff028219 */ /* 0x000fe80000011602 */
[----:B------:R-:W-:Y:S02]  /*5750*/  @!P0 SEL R0, R3, R2, !P2 ;  /* 0x0000000203008207 */ /* 0x000fe40005000000 */
[----:B------:R-:W-:Y:S02]  /*5760*/  IADD3 R2, PT, PT, -R5, RZ, RZ ;  /* 0x000000ff05027210 */ /* 0x000fe40007ffe1ff */
[----:B------:R-:W-:Y:S01]  /*5770*/  @!P0 IADD3 R8, PT, PT, R15, -R0, RZ ;  /* 0x800000000f088210 */ /* 0x000fe20007ffe0ff */
[----:B------:R-:W-:Y:S02]  /*5780*/  @!P0 IMAD R0, R7, R6, R0 ;  /* 0x0000000607008224 */ /* 0x000fe400078e0200 */
[----:B------:R-:W-:Y:S02]  /*5790*/  IMAD R29, R24, R2, R29 ;  /* 0x00000002181d7224 */ /* 0x000fe400078e021d */
[----:B------:R-:W-:Y:S02]  /*57a0*/  @!P0 IMAD R5, R8, R26, R3 ;  /* 0x0000001a08058224 */ /* 0x000fe400078e0203 */
[----:B------:R-:W-:Y:S04]  /*57b0*/  @!P0 IMAD.MOV.U32 R3, RZ, RZ, R0 ;  /* 0x000000ffff038224 */ /* 0x000fe800078e0000 */
[----:B------:R-:W-:Y:S02]  /*57c0*/  IMAD R31, R3, R28, R31 ;  /* 0x0000001c031f7224 */ /* 0x000fe400078e021f */
[----:B------:R-:W-:Y:S07]  /*57d0*/  IMAD R29, R5, R24, R29 ;  /* 0x00000018051d7224 */ /* 0x000fee00078e021d */
.L_x_90:
[----:B-1----:R-:W-:Y:S01]  /*57e0*/  @!P1 ISETP.NE.AND P0, PT, R10, 0x1, PT ;  /* 0x000000010a00980c */ /* 0x002fe20003f05270 */
[----:B------:R-:W-:Y:S01]  /*57f0*/  @!P1 IMAD.HI.U32 R3, R29, R11, RZ ;  /* 0x0000000b1d039227 */ /* 0x000fe200078e00ff */
[----:B------:R-:W-:Y:S01]  /*5800*/  R2UR UR42, R21 ;  /* 0x00000000152a72ca */ /* 0x000fe200000e0000 */
[----:B------:R-:W-:Y:S01]  /*5810*/  BSSY.RECONVERGENT B6, `(.L_x_91) ;  /* 0x0000031000067945 */ /* 0x000fe20003800200 */
[----:B------:R-:W-:Y:S01]  /*5820*/  R2UR UR41, R20 ;  /* 0x00000000142972ca */ /* 0x000fe200000e0000 */
[----:B------:R-:W-:Y:S01]  /*5830*/  @!P1 IMAD.HI.U32 R0, R31, R12, RZ ;  /* 0x0000000c1f009227 */ /* 0x000fe200078e00ff */
[----:B------:R-:W-:Y:S02]  /*5840*/  @!P1 SHF.R.U32.HI R2, RZ, R14, R3 ;  /* 0x0000000eff029219 */ /* 0x000fe40000011603 */
[----:B------:R-:W-:Y:S01]  /*5850*/  @!P1 ISETP.NE.AND P2, PT, R9, 0x1, PT ;  /* 0x000000010900980c */ /* 0x000fe20003f45270 */
[----:B------:R-:W-:Y:S01]  /*5860*/  VIADD R84, R84, 0x1 ;  /* 0x0000000154547836 */ /* 0x000fe20000000000 */
[----:B------:R-:W-:Y:S02]  /*5870*/  @!P1 SEL R2, R29, R2, !P0 ;  /* 0x000000021d029207 */ /* 0x000fe40004000000 */
[----:B------:R-:W-:Y:S02]  /*5880*/  @!P1 SHF.R.U32.HI R0, RZ, R13, R0 ;  /* 0x0000000dff009219 */ /* 0x000fe40000011600 */
[----:B------:R-:W-:Y:S01]  /*5890*/  LOP3.LUT P0, RZ, R73, 0x1b0, RZ, 0xc0, !PT ;  /* 0x000001b049ff7812 */ /* 0x000fe2000780c0ff */
[----:B------:R-:W-:Y:S01]  /*58a0*/  USHF.L.U32 UR42, UR42, 0x7, URZ ;  /* 0x000000072a2a7899 */ /* 0x000fe200080006ff */
[----:B------:R-:W-:Y:S01]  /*58b0*/  @!P1 SEL R3, R31, R0, !P2 ;  /* 0x000000001f039207 */ /* 0x000fe20005000000 */
[----:B------:R-:W-:Y:S01]  /*58c0*/  USHF.L.U32 UR41, UR41, 0x7, URZ ;  /* 0x0000000729297899 */ /* 0x000fe200080006ff */
[----:B------:R-:W-:Y:S03]  /*58d0*/  @P4 SHF.R.U32.HI R74, RZ, 0x10, R17 ;  /* 0x00000010ff4a4819 */ /* 0x000fe60000011611 */
[----:B------:R-:W-:Y:S02]  /*58e0*/  @!P1 IMAD.IADD R0, R2, 0x1, -R3 ;  /* 0x0000000102009824 */ /* 0x000fe400078e0a03 */
[----:B------:R-:W-:Y:S02]  /*58f0*/  @!P1 IMAD.IADD R2, R3, 0x1, -R2 ;  /* 0x0000000103029824 */ /* 0x000fe400078e0a02 */
[----:B------:R-:W-:Y:S02]  /*5900*/  @!P1 IMAD R31, R0, R9, R31 ;  /* 0x00000009001f9224 */ /* 0x000fe400078e021f */
[----:B------:R-:W-:Y:S01]  /*5910*/  @!P1 IMAD R29, R2, R10, R29 ;  /* 0x0000000a021d9224 */ /* 0x000fe200078e021d */
[----:B------:R-:W-:Y:S06]  /*5920*/  @!P0 BRA `(.L_x_92) ;  /* 0x00000000007c8947 */ /* 0x000fec0003800000 */
[----:B------:R-:W1:Y:S01]  /*5930*/  LDCU.64 UR8, c[0x4][0x80] ;  /* 0x01001000ff0877ac */ /* 0x000e620008000a00 */
[----:B------:R-:W-:Y:S01]  /*5940*/  MOV R2, 0x0 ;  /* 0x0000000000027802 */ /* 0x000fe20000000f00 */
[----:B------:R-:W-:Y:S02]  /*5950*/  HFMA2 R12, -RZ, RZ, 0, 5.9604644775390625e-08 ;  /* 0x00000001ff0c7431 */ /* 0x000fe400000001ff */
[----:B------:R-:W-:Y:S01]  /*5960*/  IMAD.MOV.U32 R8, RZ, RZ, 0x70 ;  /* 0x00000070ff087424 */ /* 0x000fe200078e00ff */
[----:B------:R2:W3:Y:S01]  /*5970*/  LDC.64 R14, c[0x4][R2] ;  /* 0x01000000020e7b82 */ /* 0x0004e20000000a00 */
[----:B------:R-:W4:Y:S01]  /*5980*/  LDCU.64 UR6, c[0x4][0x88] ;  /* 0x01001100ff0677ac */ /* 0x000f220008000a00 */
[----:B------:R-:W-:Y:S01]  /*5990*/  IMAD.MOV.U32 R13, RZ, RZ, RZ ;  /* 0x000000ffff0d7224 */ /* 0x000fe200078e00ff */
[----:B------:R-:W2:Y:S01]  /*59a0*/  LDCU.64 UR4, c[0x4][0x8] ;  /* 0x01000100ff0477ac */ /* 0x000ea20008000a00 */
[----:B-1----:R-:W-:Y:S01]  /*59b0*/  MOV R5, UR9 ;  /* 0x0000000900057c02 */ /* 0x002fe20008000f00 */
[----:B------:R-:W-:Y:S01]  /*59c0*/  IMAD.U32 R4, RZ, RZ, UR8 ;  /* 0x00000008ff047e24 */ /* 0x000fe2000f8e00ff */
[----:B----4-:R-:W-:Y:S01]  /*59d0*/  MOV R7, UR7 ;  /* 0x0000000700077c02 */ /* 0x010fe20008000f00 */
[----:B------:R-:W-:Y:S01]  /*59e0*/  IMAD.U32 R6, RZ, RZ, UR6 ;  /* 0x00000006ff067e24 */ /* 0x000fe2000f8e00ff */
[----:B--2---:R-:W-:Y:S01]  /*59f0*/  MOV R11, UR5 ;  /* 0x00000005000b7c02 */ /* 0x004fe20008000f00 */
[----:B------:R-:W-:Y:S02]  /*5a00*/  IMAD.U32 R10, RZ, RZ, UR4 ;  /* 0x00000004ff0a7e24 */ /* 0x000fe4000f8e00ff */
[----:B------:R-:W-:Y:S07]  /*5a10*/  LEPC R20, `(.L_x_93) ;  /* 0x000000001014794e */ /* 0x000fee0000000000 */
[----:B---3-5:R-:W-:Y:S05]  /*5a20*/  CALL.ABS.NOINC R14 ;  /* 0x000000000e007343 */ /* 0x028fea0003c00000 */
.L_x_93:
[----:B------:R-:W1:Y:S01]  /*5a30*/  LDCU.64 UR8, c[0x4][0x80] ;  /* 0x01001000ff0877ac */ /* 0x000e620008000a00 */
[----:B------:R-:W2:Y:S01]  /*5a40*/  LDC.64 R2, c[0x4][R2] ;  /* 0x0100000002027b82 */ /* 0x000ea20000000a00 */
[----:B------:R-:W-:Y:S02]  /*5a50*/  HFMA2 R12, -RZ, RZ, 0, 5.9604644775390625e-08 ;  /* 0x00000001ff0c7431 */ /* 0x000fe400000001ff */
[----:B------:R-:W-:Y:S02]  /*5a60*/  IMAD.MOV.U32 R8, RZ, RZ, 0x70 ;  /* 0x00000070ff087424 */ /* 0x000fe400078e00ff */
[----:B------:R-:W-:Y:S01]  /*5a70*/  IMAD.MOV.U32 R13, RZ, RZ, RZ ;  /* 0x000000ffff0d7224 */ /* 0x000fe200078e00ff */
[----:B------:R-:W3:Y:S01]  /*5a80*/  LDCU.64 UR6, c[0x4][0x88] ;  /* 0x01001100ff0677ac */ /* 0x000ee20008000a00 */
[----:B------:R-:W4:Y:S01]  /*5a90*/  LDCU.64 UR4, c[0x4][0x8] ;  /* 0x01000100ff0477ac */ /* 0x000f220008000a00 */
[----:B-1----:R-:W-:Y:S02]  /*5aa0*/  MOV R4, UR8 ;  /* 0x0000000800047c02 */ /* 0x002fe40008000f00 */
[----:B------:R-:W-:Y:S02]  /*5ab0*/  MOV R5, UR9 ;  /* 0x0000000900057c02 */ /* 0x000fe40008000f00 */
[----:B---3--:R-:W-:Y:S01]  /*5ac0*/  MOV R7, UR7 ;  /* 0x0000000700077c02 */ /* 0x008fe20008000f00 */
[----:B------:R-:W-:Y:S01]  /*5ad0*/  IMAD.U32 R6, RZ, RZ, UR6 ;  /* 0x00000006ff067e24 */ /* 0x000fe2000f8e00ff */
[----:B----4-:R-:W-:Y:S01]  /*5ae0*/  MOV R11, UR5 ;  /* 0x00000005000b7c02 */ /* 0x010fe20008000f00 */
[----:B------:R-:W-:Y:S02]  /*5af0*/  IMAD.U32 R10, RZ, RZ, UR4 ;  /* 0x00000004ff0a7e24 */ /* 0x000fe4000f8e00ff */
[----:B------:R-:W-:Y:S07]  /*5b00*/  LEPC R20, `(.L_x_92) ;  /* 0x000000001014794e */ /* 0x000fee0000000000 */
[----:B--2---:R-:W-:Y:S05]  /*5b10*/  CALL.ABS.NOINC R2 ;  /* 0x0000000002007343 */ /* 0x004fea0003c00000 */
.L_x_92:
[----:B------:R-:W-:Y:S05]  /*5b20*/  BSYNC.RECONVERGENT B6 ;  /* 0x0000000000067941 */ /* 0x000fea0003800200 */
.L_x_91:
[----:B------:R-:W-:Y:S01]  /*5b30*/  ISETP.NE.U32.AND P4, PT, R62, RZ, PT ;  /* 0x000000ff3e00720c */ /* 0x000fe20003f85070 */
[----:B------:R-:W-:Y:S01]  /*5b40*/  UISETP.NE.AND UP2, UPT, UR50, URZ, UPT ;  /* 0x000000ff3200728c */ /* 0x000fe2000bf45270 */
[----:B------:R-:W-:Y:S01]  /*5b50*/  ISETP.NE.U32.AND P2, PT, RZ, UR38, PT ;  /* 0x00000026ff007c0c */ /* 0x000fe2000bf45070 */
[----:B------:R-:W-:Y:S01]  /*5b60*/  UISETP.NE.U32.AND UP1, UPT, UR44, URZ, UPT ;  /* 0x000000ff2c00728c */ /* 0x000fe2000bf25070 */
[----:B------:R-:W-:Y:S01]  /*5b70*/  ISETP.NE.AND.EX P4, PT, R63, RZ, PT, P4 ;  /* 0x000000ff3f00720c */ /* 0x000fe20003f85340 */
[----:B------:R-:W-:Y:S01]  /*5b80*/  UPLOP3.LUT UP0, UPT, UPT, UPT, UPT, 0x40, 0x4 ;  /* 0x000000000004789c */ /* 0x000fe20003f0e870 */
[----:B------:R-:W-:Y:S01]  /*5b90*/  ISETP.NE.AND.EX P2, PT, RZ, UR39, PT, P2 ;  /* 0x00000027ff007c0c */ /* 0x000fe2000bf45320 */
[----:B------:R-:W-:Y:S01]  /*5ba0*/  UISETP.NE.AND.EX UP1, UPT, UR45, URZ, UPT, UP1 ;  /* 0x000000ff2d00728c */ /* 0x000fe2000bf25310 */
[----:B------:R-:W-:Y:S04]  /*5bb0*/  PLOP3.LUT P1, PT, PT, PT, UP2, 0x80, 0x8 ;  /* 0x000000000008781c */ /* 0x000fe80003f2f028 */
[----:B------:R-:W-:Y:S06]  /*5bc0*/  @UP2 UPLOP3.LUT UP0, UPT, UPT, UPT, UP1, 0x80, 0x8 ;  /* 0x000000000008289c */ /* 0x000fec0003f0f010 */
[----:B------:R-:W-:Y:S01]  /*5bd0*/  PLOP3.LUT P0, PT, PT, PT, UP0, 0x80, 0x8 ;  /* 0x000000000008781c */ /* 0x000fe20003f0f008 */
[----:B------:R-:W-:Y:S01]  /*5be0*/  @!UPT UIADD3 URZ, UPT, UPT, URZ, URZ, URZ ;  /* 0x000000fffffff290 */ /* 0x000fe2000fffe0ff */
[----:B------:R-:W-:Y:S11]  /*5bf0*/  BRA.U !UP1, `(.L_x_94) ;  /* 0x0000000109387547 */ /* 0x000ff6000b800000 */
[----:B------:R-:W-:Y:S01]  /*5c00*/  UISETP.NE.U32.AND UP0, UPT, UR38, URZ, UPT ;  /* 0x000000ff2600728c */ /* 0x000fe2000bf05070 */
[----:B------:R-:W-:Y:S02]  /*5c10*/  HFMA2 R0, -RZ, RZ, 0, 5.9604644775390625e-08 ;  /* 0x00000001ff007431 */ /* 0x000fe400000001ff */
[----:B------:R-:W-:Y:S01]  /*5c20*/  IMAD.MOV.U32 R67, RZ, RZ, 0x1 ;  /* 0x00000001ff437424 */ /* 0x000fe200078e00ff */
[----:B------:R-:W-:Y:S06]  /*5c30*/  UISETP.NE.AND.EX UP0, UPT, UR39, URZ, UPT, UP0 ;  /* 0x000000ff2700728c */ /* 0x000fec000bf05300 */
[----:B------:R-:W-:Y:S05]  /*5c40*/  PLOP3.LUT P3, PT, PT, PT, UP0, 0x80, 0x8 ;  /* 0x000000000008781c */ /* 0x000fea0003f6f008 */
[----:B------:R-:W1:Y:S01]  /*5c50*/  @UP0 LDCU.64 UR6, c[0x0][0x888] ;  /* 0x00011100ff0607ac */ /* 0x000e620008000a00 */
[----:B------:R-:W-:Y:S07]  /*5c60*/  @UP0 UIMAD UR4, UR36, UR44, URZ ;  /* 0x0000002c240402a4 */ /* 0x000fee000f8e02ff */
[----:B------:R-:W-:Y:S01]  /*5c70*/  @!P3 PRMT R67, R0, 0x7610, R67 ;  /* 0x000076100043b816 */ /* 0x000fe20000000043 */
[----:B-1----:R-:W-:Y:S03]  /*5c80*/  @UP0 UIMAD.WIDE UR6, UR4, 0x4, UR6 ;  /* 0x00000004040608a5 */ /* 0x002fe6000f8e0206 */
[----:B------:R-:W1:Y:S03]  /*5c90*/  @!UP0 LDCU UR4, c[0x0][0x880] ;  /* 0x00011000ff0487ac */ /* 0x000e660008000800 */
[----:B------:R-:W-:Y:S01]  /*5ca0*/  IMAD.U32 R2, RZ, RZ, UR6 ;  /* 0x00000006ff027e24 */ /* 0x000fe2000f8e00ff */
[----:B------:R-:W-:Y:S05]  /*5cb0*/  MOV R3, UR7 ;  /* 0x0000000700037c02 */ /* 0x000fea0008000f00 */
[----:B-----5:R2:W5:Y:S02]  /*5cc0*/  @P3 LDG.E R35, desc[UR46][R2.64] ;  /* 0x0000002e02233981 */ /* 0x020564000c1e1900 */
[----:B-12---:R-:W-:Y:S02]  /*5cd0*/  @!P3 IMAD.U32 R35, RZ, RZ, UR4 ;  /* 0x00000004ff23be24 */ /* 0x006fe4000f8e00ff */
.L_x_94:
[----:B------:R-:W-:Y:S05]  /*5ce0*/  @!P4 BRA `(.L_x_95) ;  /* 0x000000000020c947 */ /* 0x000fea0003800000 */
[----:B------:R-:W-:Y:S04]  /*5cf0*/  ISETP.NE.U32.AND P3, PT, R60, RZ, PT ;  /* 0x000000ff3c00720c */ /* 0x000fe80003f65070 */
[----:B------:R-:W-:Y:S11]  /*5d00*/  ISETP.NE.AND.EX P3, PT, R61, RZ, PT, P3 ;  /* 0x000000ff3d00720c */ /* 0x000ff60003f65330 */
[----:B------:R-:W-:Y:S02]  /*5d10*/  @!UPT UIADD3 URZ, UPT, UPT, URZ, URZ, URZ ;  /* 0x000000fffffff290 */ /* 0x000fe4000fffe0ff */
[----:B------:R-:W1:Y:S01]  /*5d20*/  @P3 LDC.64 R2, c[0x0][0x8a8] ;  /* 0x00022a00ff023b82 */ /* 0x000e620000000a00 */
[----:B------:R-:W-:Y:S04]  /*5d30*/  @P3 IMAD R0, R62, UR36, RZ ;  /* 0x000000243e003c24 */ /* 0x000fe8000f8e02ff */
[----:B-1----:R-:W-:Y:S05]  /*5d40*/  @P3 IMAD.WIDE R2, R0, 0x4, R2 ;  /* 0x0000000400023825 */ /* 0x002fea00078e0202 */
[----:B-----5:R1:W5:Y:S02]  /*5d50*/  @P3 LDG.E R32, desc[UR46][R2.64] ;  /* 0x0000002e02203981 */ /* 0x020364000c1e1900 */
[----:B-1----:R-:W2:Y:S02]  /*5d60*/  @!P3 LDC R32, c[0x0][0x8a0] ;  /* 0x00022800ff20bb82 */ /* 0x002ea40000000800 */
.L_x_95:
[----:B-----5:R-:W-:Y:S01]  /*5d70*/  FSETP.NEU.AND P3, PT, R35, RZ, PT ;  /* 0x000000ff2300720b */ /* 0x020fe20003f6d000 */
[----:B------:R-:W-:Y:S01]  /*5d80*/  BSSY B1, `(.L_x_96) ;  /* 0x0000038000017945 */ /* 0x000fe20003800000 */
[----:B------:R-:W-:Y:S01]  /*5d90*/  SEL R3, RZ, 0xffffffff, P2 ;  /* 0xffffffffff037807 */ /* 0x000fe20001000000 */
[----:B------:R-:W-:Y:S01]  /*5da0*/  IMAD.MOV.U32 R43, RZ, RZ, 0x1 ;  /* 0x00000001ff2b7424 */ /* 0x000fe200078e00ff */
[----:B------:R-:W-:Y:S01]  /*5db0*/  @P1 LOP3.LUT P2, RZ, R67, 0xff, RZ, 0xc0, !PT ;  /* 0x000000ff43ff1812 */ /* 0x000fe2000784c0ff */
[----:B------:R-:W-:Y:S01]  /*5dc0*/  IMAD R34, R30, 0x80, R33 ;  /* 0x000000801e227824 */ /* 0x000fe200078e0221 */
[----:B------:R-:W-:Y:S01]  /*5dd0*/  @P1 SEL R2, RZ, 0xffffffff, P3 ;  /* 0xffffffffff021807 */ /* 0x000fe20001800000 */
[----:B------:R-:W-:Y:S01]  /*5de0*/  IMAD R85, R80, -0x10, R78 ;  /* 0xfffffff050557824 */ /* 0x000fe200078e024e */
[----:B------:R-:W-:Y:S01]  /*5df0*/  LEA R87, R30, UR48, 0x3 ;  /* 0x000000301e577c11 */ /* 0x000fe2000f8e18ff */
[----:B------:R-:W-:Y:S01]  /*5e00*/  IMAD.MOV.U32 R88, RZ, RZ, RZ ;  /* 0x000000ffff587224 */ /* 0x000fe200078e00ff */
[----:B------:R-:W-:Y:S02]  /*5e10*/  @P0 SEL R2, R3, R2, !P2 ;  /* 0x0000000203020207 */ /* 0x000fe40005000000 */
[----:B------:R-:W-:Y:S02]  /*5e20*/  CS2R R46, SRZ ;  /* 0x00000000002e7805 */ /* 0x000fe4000001ff00 */
[----:B------:R-:W-:Y:S02]  /*5e30*/  SHF.L.U32 R0, R76, 0x1f, RZ ;  /* 0x0000001f4c007819 */ /* 0x000fe400000006ff */
[----:B------:R-:W-:Y:S02]  /*5e40*/  CS2R R44, SRZ ;  /* 0x00000000002c7805 */ /* 0x000fe4000001ff00 */
[----:B------:R-:W-:Y:S02]  /*5e50*/  @P1 LOP3.LUT R2, R2, 0x1, RZ, 0xc0, !PT ;  /* 0x0000000102021812 */ /* 0x000fe400078ec0ff */
[----:B------:R-:W-:Y:S02]  /*5e60*/  CS2R R50, SRZ ;  /* 0x0000000000327805 */ /* 0x000fe4000001ff00 */
[----:B------:R-:W-:Y:S02]  /*5e70*/  PLOP3.LUT P2, PT, PT, PT, UP1, 0x80, 0x8 ;  /* 0x000000000008781c */ /* 0x000fe40003f4f018 */
[----:B------:R-:W-:Y:S02]  /*5e80*/  CS2R R48, SRZ ;  /* 0x0000000000307805 */ /* 0x000fe4000001ff00 */
[----:B------:R-:W-:Y:S02]  /*5e90*/  ISETP.NE.U32.OR P5, PT, R2, 0x1, !P1 ;  /* 0x000000010200780c */ /* 0x000fe40004fa5470 */
[----:B------:R-:W-:Y:S02]  /*5ea0*/  CS2R R54, SRZ ;  /* 0x0000000000367805 */ /* 0x000fe4000001ff00 */
[----:B------:R-:W-:Y:S02]  /*5eb0*/  LOP3.LUT P4, R83, R67, 0xff, RZ, 0xc0, !PT ;  /* 0x000000ff43537812 */ /* 0x000fe4000788c0ff */
[----:B------:R-:W-:Y:S02]  /*5ec0*/  CS2R R52, SRZ ;  /* 0x0000000000347805 */ /* 0x000fe4000001ff00 */
[----:B------:R-:W-:Y:S02]  /*5ed0*/  SEL R2, RZ, 0xffffffff, P3 ;  /* 0xffffffffff027807 */ /* 0x000fe40001800000 */
[----:B------:R-:W-:Y:S02]  /*5ee0*/  CS2R R58, SRZ ;  /* 0x00000000003a7805 */ /* 0x000fe4000001ff00 */
[----:B------:R-:W-:Y:S02]  /*5ef0*/  P2R R86, PR, RZ, 0x20 ;  /* 0x00000020ff567803 */ /* 0x000fe40000000000 */
[----:B------:R-:W-:Y:S02]  /*5f00*/  CS2R R56, SRZ ;  /* 0x0000000000387805 */ /* 0x000fe4000001ff00 */
[----:B------:R-:W-:Y:S02]  /*5f10*/  @P2 SEL R2, R3, R2, !P4 ;  /* 0x0000000203022207 */ /* 0x000fe40006000000 */
[----:B------:R-:W-:Y:S02]  /*5f20*/  @P5 SHF.L.U32 R4, RZ, 0x1f, RZ ;  /* 0x0000001fff045819 */ /* 0x000fe400000006ff */
[----:B------:R-:W-:Y:S02]  /*5f30*/  LOP3.LUT R2, R2, 0x1, RZ, 0xc0, !PT ;  /* 0x0000000102027812 */ /* 0x000fe400078ec0ff */
[----:B------:R-:W1:Y:S02]  /*5f40*/  @P5 SYNCS.PHASECHK.TRANS64.TRYWAIT P1, [UR48+0x60], R4 ;  /* 0x00006004ff0055a7 */ /* 0x000e640008021130 */
[----:B------:R-:W-:Y:S04]  /*5f50*/  ISETP.NE.U32.AND P2, PT, R2, 0x1, PT ;  /* 0x000000010200780c */ /* 0x000fe80003f45070 */
[----:B------:R-:W-:Y:S01]  /*5f60*/  P2R R89, PR, RZ, 0x4 ;  /* 0x00000004ff597803 */ /* 0x000fe20000000000 */
[----:B------:R3:W4:Y:S01]  /*5f70*/  SYNCS.PHASECHK.TRANS64.TRYWAIT P0, [R87+URZ+0xd0], R0 ;  /* 0x0000d000570075a7 */ /* 0x00072200080011ff */
[----:B-1----:R-:W-:Y:S01]  /*5f80*/  @P5 SEL R43, RZ, 0x1, !P1 ;  /* 0x00000001ff2b5807 */ /* 0x002fe20004800000 */
[----:B---3--:R-:W-:Y:S06]  /*5f90*/  @!P5 BRA `(.L_x_97) ;  /* 0x000000000058d947 */ /* 0x008fec0003800000 */
[----:B------:R-:W-:Y:S01]  /*5fa0*/  IMAD.MOV.U32 R47, RZ, RZ, RZ ;  /* 0x000000ffff2f7224 */ /* 0x000fe200078e00ff */
[----:B------:R-:W-:Y:S01]  /*5fb0*/  ISETP.NE.AND P1, PT, R43, RZ, PT ;  /* 0x000000ff2b00720c */ /* 0x000fe20003f25270 */
[----:B------:R-:W-:Y:S01]  /*5fc0*/  BSSY B0, `(.L_x_98) ;  /* 0x000000c000007945 */ /* 0x000fe20003800000 */
[----:B------:R-:W-:Y:S02]  /*5fd0*/  CS2R R58, SRZ ;  /* 0x00000000003a7805 */ /* 0x000fe4000001ff00 */
[----:B------:R-:W-:Y:S02]  /*5fe0*/  CS2R R56, SRZ ;  /* 0x0000000000387805 */ /* 0x000fe4000001ff00 */
[----:B------:R-:W-:Y:S02]  /*5ff0*/  CS2R R54, SRZ ;  /* 0x0000000000367805 */ /* 0x000fe4000001ff00 */
[----:B------:R-:W-:Y:S02]  /*6000*/  CS2R R52, SRZ ;  /* 0x0000000000347805 */ /* 0x000fe4000001ff00 */
[----:B------:R-:W-:Y:S02]  /*6010*/  CS2R R50, SRZ ;  /* 0x0000000000327805 */ /* 0x000fe4000001ff00 */
[----:B------:R-:W-:Y:S02]  /*6020*/  CS2R R48, SRZ ;  /* 0x0000000000307805 */ /* 0x000fe4000001ff00 */
[----:B------:R-:W-:Y:S01]  /*6030*/  CS2R R44, SRZ ;  /* 0x00000000002c7805 */ /* 0x000fe2000001ff00 */
[----:B------:R-:W-:Y:S06]  /*6040*/  @P1 BRA `(.L_x_99) ;  /* 0x00000000000c1947 */ /* 0x000fec0003800000 */
[----:B------:R-:W-:Y:S04]  /*6050*/  SHF.L.U32 R3, RZ, 0x1f, RZ ;  /* 0x0000001fff037819 */ /* 0x000fe800000006ff */
[----:B------:R-:W1:Y:S02]  /*6060*/  SYNCS.PHASECHK.TRANS64.TRYWAIT P1, [UR48+0x60], R3 ;  /* 0x00006003ff0075a7 */ /* 0x000e640008021130 */
[----:B-1----:R-:W-:Y:S05]  /*6070*/  @!P1 BRA `(.L_x_100) ;  /* 0x0000005800a09947 */ /* 0x002fea0003800000 */
.L_x_99:
[----:B------:R-:W-:Y:S05]  /*6080*/  BSYNC B0 ;  /* 0x0000000000007941 */ /* 0x000fea0003800000 */
.L_x_98:
[----:B------:R-:W-:Y:S01]  /*6090*/  ISETP.NE.AND P1, PT, R89, RZ, PT ;  /* 0x000000ff5900720c */ /* 0x000fe20003f25270 */
[----:B------:R-:W-:Y:S11]  /*60a0*/  HFMA2 R88, -RZ, RZ, 0, 5.9604644775390625e-08 ;  /* 0x00000001ff587431 */ /* 0x000ff600000001ff */
[----:B------:R-:W-:Y:S01]  /*60b0*/  @!UPT UIADD3 URZ, UPT, UPT, URZ, URZ, URZ ;  /* 0x000000fffffff290 */ /* 0x000fe2000fffe0ff */
[----:B------:R3:W1:Y:S04]  /*60c0*/  @P1 LDS.128 R56, [R79] ;  /* 0x000000004f381984 */ /* 0x0006680000000c00 */
[----:B------:R3:W1:Y:S04]  /*60d0*/  @P1 LDS.128 R52, [R78+0x10] ;  /* 0x000010004e341984 */ /* 0x0006680000000c00 */
[----:B------:R3:W1:Y:S04]  /*60e0*/  @P1 LDS.128 R48, [R77+0x20] ;  /* 0x000020004d301984 */ /* 0x0006680000000c00 */
[----:B------:R3:W1:Y:S02]  /*60f0*/  @P1 LDS.128 R44, [R85+0x30] ;  /* 0x00003000552c1984 */ /* 0x0006640000000c00 */
.L_x_97:
[----:B------:R-:W-:Y:S05]  /*6100*/  BSYNC B1 ;  /* 0x0000000000017941 */ /* 0x000fea0003800000 */
.L_x_96:
[----:B-1----:R-:W-:Y:S04]  /*6110*/  SHF.R.U32.HI R3, RZ, 0x15, R34 ;  /* 0x00000015ff037819 */ /* 0x002fe80000011622 */
[----:B------:R-:W-:Y:S01]  /*6120*/  LOP3.LUT P1, RZ, R3, 0x3, R72, 0x48, !PT ;  /* 0x0000000303ff7812 */ /* 0x000fe20007824848 */
[----:B------:R-:W-:Y:S01]  /*6130*/  @!UPT UIADD3 URZ, UPT, UPT, URZ, URZ, URZ ;  /* 0x000000fffffff290 */ /* 0x000fe2000fffe0ff */
[----:B----4-:R-:W-:Y:S11]  /*6140*/  @P0 BRA `(.L_x_101) ;  /* 0x0000000000080947 */ /* 0x010ff60003800000 */
[----:B------:R-:W1:Y:S02]  /*6150*/  SYNCS.PHASECHK.TRANS64.TRYWAIT P0, [R87+URZ+0xd0], R0 ;  /* 0x0000d000570075a7 */ /* 0x000e6400080011ff */
[----:B-1----:R-:W-:Y:S05]  /*6160*/  @!P0 BRA `(.L_x_102) ;  /* 0x00000058007c8947 */ /* 0x002fea0003800000 */
.L_x_101:
[----:B------:R-:W-:Y:S05]  /*6170*/  @!P1 BRA `(.L_x_103) ;  /* 0x0000000000409947 */ /* 0x000fea0003800000 */
[----:B------:R-:W4:Y:S01]  /*6180*/  LDCU.64 UR8, c[0x4][0x70] ;  /* 0x01000e00ff0877ac */ /* 0x000f220008000a00 */
[----:B------:R-:W-:Y:S01]  /*6190*/  MOV R3, 0x0 ;  /* 0x0000000000037802 */ /* 0x000fe20000000f00 */
[----:B------:R-:W-:Y:S02]  /*61a0*/  HFMA2 R12, -RZ, RZ, 0, 5.9604644775390625e-08 ;  /* 0x00000001ff0c7431 */ /* 0x000fe400000001ff */
[----:B------:R-:W-:Y:S02]  /*61b0*/  IMAD.MOV.U32 R8, RZ, RZ, 0x192 ;  /* 0x00000192ff087424 */ /* 0x000fe400078e00ff */
[----:B------:R-:W-:Y:S01]  /*61c0*/  IMAD.MOV.U32 R13, RZ, RZ, RZ ;  /* 0x000000ffff0d7224 */ /* 0x000fe200078e00ff */
[----:B------:R-:W5:Y:S01]  /*61d0*/  LDCU.64 UR6, c[0x4][0x78] ;  /* 0x01000f00ff0677ac */ /* 0x000f620008000a00 */
[----:B------:R-:W1:Y:S01]  /*61e0*/  LDC.64 R2, c[0x4][R3] ;  /* 0x0100000003027b82 */ /* 0x000e620000000a00 */
[----:B------:R-:W2:Y:S01]  /*61f0*/  LDCU.64 UR4, c[0x4][0x10] ;  /* 0x01000200ff0477ac */ /* 0x000ea20008000a00 */
[----:B----4-:R-:W-:Y:S01]  /*6200*/  MOV R5, UR9 ;  /* 0x0000000900057c02 */ /* 0x010fe20008000f00 */
[----:B------:R-:W-:Y:S01]  /*6210*/  IMAD.U32 R4, RZ, RZ, UR8 ;  /* 0x00000008ff047e24 */ /* 0x000fe2000f8e00ff */
[----:B-----5:R-:W-:Y:S01]  /*6220*/  MOV R7, UR7 ;  /* 0x0000000700077c02 */ /* 0x020fe20008000f00 */
[----:B------:R-:W-:Y:S01]  /*6230*/  IMAD.U32 R6, RZ, RZ, UR6 ;  /* 0x00000006ff067e24 */ /* 0x000fe2000f8e00ff */
[----:B--2---:R-:W-:Y:S01]  /*6240*/  MOV R11, UR5 ;  /* 0x00000005000b7c02 */ /* 0x004fe20008000f00 */
[----:B------:R-:W-:Y:S02]  /*6250*/  IMAD.U32 R10, RZ, RZ, UR4 ;  /* 0x00000004ff0a7e24 */ /* 0x000fe4000f8e00ff */
[----:B------:R-:W-:Y:S07]  /*6260*/  LEPC R20, `(.L_x_103) ;  /* 0x000000001014794e */ /* 0x000fee0000000000 */
[----:B-1-3--:R-:W-:Y:S05]  /*6270*/  CALL.ABS.NOINC R2 ;  /* 0x0000000002007343 */ /* 0x00afea0003c00000 */
.L_x_103:
[----:B------:R-:W-:Y:S01]  /*6280*/  LOP3.LUT R20, R56, 0xffffe000, RZ, 0xc0, !PT ;  /* 0xffffe00038147812 */ /* 0x000fe200078ec0ff */
[----:B------:R-:W-:Y:S05]  /*6290*/  WARPSYNC.ALL ;  /* 0x0000000000007948 */ /* 0x000fea0003800000 */
[----:B------:R-:W-:Y:S01]  /*62a0*/  R2UR UR4, R34 ;  /* 0x00000000220472ca */ /* 0x000fe200000e0000 */
[----:B------:R-:W-:Y:S01]  /*62b0*/  BSSY.RECONVERGENT B0, `(.L_x_104) ;  /* 0x0000058000007945 */ /* 0x000fe20003800200 */
[----:B------:R-:W-:Y:S02]  /*62c0*/  LOP3.LUT R21, R57, 0xffffe000, RZ, 0xc0, !PT ;  /* 0xffffe00039157812 */ /* 0x000fe400078ec0ff */
[----:B------:R-:W-:Y:S02]  /*62d0*/  LOP3.LUT R40, R58, 0xffffe000, RZ, 0xc0, !PT ;  /* 0xffffe0003a287812 */ /* 0x000fe400078ec0ff */
[----:B------:R-:W-:Y:S02]  /*62e0*/  LOP3.LUT R41, R52, 0xffffe000, RZ, 0xc0, !PT ;  /* 0xffffe00034297812 */ /* 0x000fe400078ec0ff */
[----:B------:R-:W-:Y:S05]  /*62f0*/  ISETP.NE.AND P0, PT, R81, RZ, PT ;  /* 0x000000ff5100720c */ /* 0x000fea0003f05270 */
[----:B------:R-:W1:Y:S02]  /*6300*/  LDTM.x16 R4, tmem[UR4] ;  /* 0x00000004000479ee */ /* 0x000e640008240000 */
[C---:B-12---:R-:W-:Y:S01]  /*6310*/  FMUL R0, R32.reuse, R4 ;  /* 0x0000000420007220 */ /* 0x046fe20000400000 */
[C---:B------:R-:W-:Y:S01]  /*6320*/  FMUL R2, R32.reuse, R5 ;  /* 0x0000000520027220 */ /* 0x040fe20000400000 */
[C---:B------:R-:W-:Y:S01]  /*6330*/  FMUL R3, R32.reuse, R6 ;  /* 0x0000000620037220 */ /* 0x040fe20000400000 */
[----:B------:R-:W-:Y:S01]  /*6340*/  FMUL R7, R32, R7 ;  /* 0x0000000720077220 */ /* 0x000fe20000400000 */
[----:B------:R-:W-:Y:S01]  /*6350*/  FFMA R36, R35, R20, R0 ;  /* 0x0000001423247223 */ /* 0x000fe20000000000 */
[----:B------:R-:W-:Y:S01]  /*6360*/  LOP3.LUT R20, R59, 0xffffe000, RZ, 0xc0, !PT ;  /* 0xffffe0003b147812 */ /* 0x000fe200078ec0ff */
[C---:B------:R-:W-:Y:S01]  /*6370*/  FFMA R37, R35.reuse, R21, R2 ;  /* 0x0000001523257223 */ /* 0x040fe20000000002 */
[----:B------:R-:W-:Y:S01]  /*6380*/  LOP3.LUT R21, R54, 0xffffe000, RZ, 0xc0, !PT ;  /* 0xffffe00036157812 */ /* 0x000fe200078ec0ff */
[----:B------:R-:W-:Y:S01]  /*6390*/  FFMA R38, R35, R40, R3 ;  /* 0x0000002823267223 */ /* 0x000fe20000000003 */
[----:B------:R-:W-:Y:S01]  /*63a0*/  LOP3.LUT R40, R53, 0xffffe000, RZ, 0xc0, !PT ;  /* 0xffffe00035287812 */ /* 0x000fe200078ec0ff */
[----:B------:R-:W-:Y:S01]  /*63b0*/  FFMA R39, R35, R20, R7 ;  /* 0x0000001423277223 */ /* 0x000fe20000000007 */
[----:B------:R-:W-:Y:S01]  /*63c0*/  LOP3.LUT R20, R55, 0xffffe000, RZ, 0xc0, !PT ;  /* 0xffffe00037147812 */ /* 0x000fe200078ec0ff */
[C---:B------:R-:W-:Y:S01]  /*63d0*/  FMUL R4, R32.reuse, R8 ;  /* 0x0000000820047220 */ /* 0x040fe20000400000 */
[----:B------:R-:W-:Y:S01]  /*63e0*/  F2FP.TF32.F32.PACK_B R36, R36 ;  /* 0x00000024ff24723e */ /* 0x000fe200024050ff */
[C---:B------:R-:W-:Y:S01]  /*63f0*/  FMUL R5, R32.reuse, R9 ;  /* 0x0000000920057220 */ /* 0x040fe20000400000 */
[----:B------:R-:W-:Y:S01]  /*6400*/  F2FP.TF32.F32.PACK_B R37, R37 ;  /* 0x00000025ff25723e */ /* 0x000fe200024050ff */
[C---:B------:R-:W-:Y:S01]  /*6410*/  FMUL R6, R32.reuse, R10 ;  /* 0x0000000a20067220 */ /* 0x040fe20000400000 */
[----:B------:R-:W-:Y:S01]  /*6420*/  FMUL R11, R32, R11 ;  /* 0x0000000b200b7220 */ /* 0x000fe20000400000 */
[----:B------:R-:W-:Y:S01]  /*6430*/  F2FP.TF32.F32.PACK_B R38, R38 ;  /* 0x00000026ff26723e */ /* 0x000fe200024050ff */
[C---:B------:R-:W-:Y:S01]  /*6440*/  FFMA R4, R35.reuse, R41, R4 ;  /* 0x0000002923047223 */ /* 0x040fe20000000004 */
[----:B------:R-:W-:Y:S01]  /*6450*/  F2FP.TF32.F32.PACK_B R39, R39 ;  /* 0x00000027ff27723e */ /* 0x000fe200024050ff */
[C---:B------:R-:W-:Y:S01]  /*6460*/  FFMA R5, R35.reuse, R40, R5 ;  /* 0x0000002823057223 */ /* 0x040fe20000000005 */
[C---:B------:R-:W-:Y:S01]  /*6470*/  FFMA R6, R35.reuse, R21, R6 ;  /* 0x0000001523067223 */ /* 0x040fe20000000006 */
[----:B------:R-:W-:Y:S01]  /*6480*/  FFMA R7, R35, R20, R11 ;  /* 0x0000001423077223 */ /* 0x000fe2000000000b */
[----:B------:R-:W-:Y:S01]  /*6490*/  LOP3.LUT R41, R48, 0xffffe000, RZ, 0xc0, !PT ;  /* 0xffffe00030297812 */ /* 0x000fe200078ec0ff */
[----:B------:R1:W-:Y:S01]  /*64a0*/  STS.128 [R79], R36 ;  /* 0x000000244f007388 */ /* 0x0003e20000000c00 */
[----:B------:R-:W-:Y:S01]  /*64b0*/  LOP3.LUT R40, R49, 0xffffe000, RZ, 0xc0, !PT ;  /* 0xffffe00031287812 */ /* 0x000fe200078ec0ff */
[C---:B------:R-:W-:Y:S01]  /*64c0*/  FMUL R8, R32.reuse, R12 ;  /* 0x0000000c20087220 */ /* 0x040fe20000400000 */
[----:B------:R-:W-:Y:S01]  /*64d0*/  FMUL R9, R32, R13 ;  /* 0x0000000d20097220 */ /* 0x000fe20000400000 */
[----:B------:R-:W-:Y:S01]  /*64e0*/  LOP3.LUT R21, R50, 0xffffe000, RZ, 0xc0, !PT ;  /* 0xffffe00032157812 */ /* 0x000fe200078ec0ff */
[C---:B------:R-:W-:Y:S01]  /*64f0*/  FMUL R10, R32.reuse, R14 ;  /* 0x0000000e200a7220 */ /* 0x040fe20000400000 */
[----:B------:R-:W-:Y:S01]  /*6500*/  LOP3.LUT R20, R51, 0xffffe000, RZ, 0xc0, !PT ;  /* 0xffffe00033147812 */ /* 0x000fe200078ec0ff */
[----:B------:R-:W-:Y:S01]  /*6510*/  FMUL R15, R32, R15 ;  /* 0x0000000f200f7220 */ /* 0x000fe20000400000 */
[----:B------:R-:W-:Y:S01]  /*6520*/  F2FP.TF32.F32.PACK_B R4, R4 ;  /* 0x00000004ff04723e */ /* 0x000fe200024050ff */
[C---:B------:R-:W-:Y:S01]  /*6530*/  FFMA R8, R35.reuse, R41, R8 ;  /* 0x0000002923087223 */ /* 0x040fe20000000008 */
[----:B------:R-:W-:Y:S01]  /*6540*/  F2FP.TF32.F32.PACK_B R5, R5 ;  /* 0x00000005ff05723e */ /* 0x000fe200024050ff */
[C---:B------:R-:W-:Y:S01]  /*6550*/  FFMA R9, R35.reuse, R40, R9 ;  /* 0x0000002823097223 */ /* 0x040fe20000000009 */
[----:B------:R-:W-:Y:S01]  /*6560*/  F2FP.TF32.F32.PACK_B R6, R6 ;  /* 0x00000006ff06723e */ /* 0x000fe200024050ff */
[C---:B------:R-:W-:Y:S01]  /*6570*/  FFMA R10, R35.reuse, R21, R10 ;  /* 0x00000015230a7223 */ /* 0x040fe2000000000a */
[----:B------:R-:W-:Y:S01]  /*6580*/  F2FP.TF32.F32.PACK_B R7, R7 ;  /* 0x00000007ff07723e */ /* 0x000fe200024050ff */
[----:B------:R-:W-:Y:S01]  /*6590*/  FFMA R11, R35, R20, R15 ;  /* 0x00000014230b7223 */ /* 0x000fe2000000000f */
[----:B------:R-:W-:Y:S01]  /*65a0*/  LOP3.LUT R41, R44, 0xffffe000, RZ, 0xc0, !PT ;  /* 0xffffe0002c297812 */ /* 0x000fe200078ec0ff */
[C---:B------:R-:W-:Y:S01]  /*65b0*/  FMUL R12, R32.reuse, R16 ;  /* 0x00000010200c7220 */ /* 0x040fe20000400000 */
[----:B------:R-:W-:Y:S01]  /*65c0*/  LOP3.LUT R40, R45, 0xffffe000, RZ, 0xc0, !PT ;  /* 0xffffe0002d287812 */ /* 0x000fe200078ec0ff */
[----:B------:R1:W-:Y:S01]  /*65d0*/  STS.128 [R78+0x10], R4 ;  /* 0x000010044e007388 */ /* 0x0003e20000000c00 */
        /* <DEDUP_REMOVED lines=13> */
[----:B------:R-:W-:Y:S02]  /*66b0*/  F2FP.TF32.F32.PACK_B R12, R12 ;  /* 0x0000000cff0c723e */ /* 0x000fe400024050ff */
[----:B------:R-:W-:Y:S01]  /*66c0*/  F2FP.TF32.F32.PACK_B R13, R13 ;  /* 0x0000000dff0d723e */ /* 0x000fe200024050ff */
[----:B------:R1:W-:Y:S01]  /*66d0*/  STS.128 [R77+0x20], R8 ;  /* 0x000020084d007388 */ /* 0x0003e20000000c00 */
[----:B------:R-:W-:Y:S02]  /*66e0*/  F2FP.TF32.F32.PACK_B R14, R14 ;  /* 0x0000000eff0e723e */ /* 0x000fe400024050ff */
[----:B------:R-:W-:Y:S05]  /*66f0*/  F2FP.TF32.F32.PACK_B R15, R15 ;  /* 0x0000000fff0f723e */ /* 0x000fea00024050ff */
[----:B------:R1:W-:Y:S01]  /*6700*/  STS.128 [R85+0x30], R12 ;  /* 0x0000300c55007388 */ /* 0x0003e20000000c00 */
[----:B------:R-:W-:Y:S01]  /*6710*/  @!PT LDS RZ, [RZ] ;  /* 0x00000000fffff984 */ /* 0x000fe20000000800 */
[----:B------:R-:W-:Y:S01]  /*6720*/  @!PT LDS RZ, [RZ] ;  /* 0x00000000fffff984 */ /* 0x000fe20000000800 */
[----:B------:R-:W-:Y:S01]  /*6730*/  @!PT LDS RZ, [RZ] ;  /* 0x00000000fffff984 */ /* 0x000fe20000000800 */
[----:B------:R-:W-:Y:S01]  /*6740*/  @!PT LDS RZ, [RZ] ;  /* 0x00000000fffff984 */ /* 0x000fe20000000800 */
[----:B------:R2:W-:Y:S07]  /*6750*/  MEMBAR.ALL.CTA ;  /* 0x0000000000007992 */ /* 0x0005ee0000008000 */
[----:B--2---:R-:W2:Y:S02]  /*6760*/  FENCE.VIEW.ASYNC.S ;  /* 0x00000000000073c6 */ /* 0x004ea40000000000 */
[----:B--2---:R-:W-:Y:S06]  /*6770*/  BAR.SYNC.DEFER_BLOCKING 0x1, 0x80 ;  /* 0x0042000000007b1d */ /* 0x004fec0000010000 */
[----:B------:R-:W-:Y:S05]  /*6780*/  @P0 BRA `(.L_x_105) ;  /* 0x0000000000280947 */ /* 0x000fea0003800000 */
[----:B------:R-:W-:Y:S02]  /*6790*/  UIADD3 UR4, UPT, UPT, UR48, 0x200, URZ ;  /* 0x0000020030047890 */ /* 0x000fe4000fffe0ff */
[----:B------:R-:W-:Y:S01]  /*67a0*/  UIADD3 UR6, UP0, UPT, UR52, 0x680, URZ ;  /* 0x0000068034067890 */ /* 0x000fe2000ff1e0ff */
[----:B------:R-:W-:Y:S03]  /*67b0*/  UMOV UR43, UR36 ;  /* 0x00000024002b7c82 */ /* 0x000fe60008000000 */
[----:B------:R-:W-:Y:S01]  /*67c0*/  MOV R73, UR4 ;  /* 0x0000000400497c02 */ /* 0x000fe20008000f00 */
[----:B------:R-:W-:Y:S03]  /*67d0*/  UIADD3.X UR7, UPT, UPT, URZ, UR53, URZ, UP0, !UPT ;  /* 0x00000035ff077290 */ /* 0x000fe600087fe4ff */
[----:B------:R-:W-:Y:S11]  /*67e0*/  R2UR UR40, R73 ;  /* 0x00000000492872ca */ /* 0x000ff600000e0000 */
[----:B------:R-:W-:Y:S02]  /*67f0*/  @!UPT UIADD3 URZ, UPT, UPT, URZ, URZ, URZ ;  /* 0x000000fffffff290 */ /* 0x000fe4000fffe0ff */
[----:B------:R2:W-:Y:S01]  /*6800*/  UTMASTG.3D [UR40], [UR6] ;  /* 0x00000028060073b5 */ /* 0x0005e20008010000 */
[----:B------:R0:W-:Y:S01]  /*6810*/  UTMACMDFLUSH ;  /* 0x00000000000079b7 */ /* 0x0001e20000000000 */
[----:B--2---:R-:W-:Y:S04]  /*6820*/  DEPBAR.LE SB0, 0x1 ;  /* 0x000080400000791a */ /* 0x004fe80000000000 */
.L_x_105:
[----:B------:R-:W-:Y:S05]  /*6830*/  BSYNC.RECONVERGENT B0 ;  /* 0x0000000000007941 */ /* 0x000fea0003800200 */
.L_x_104:
[----:B------:R-:W-:Y:S01]  /*6840*/  BAR.SYNC.DEFER_BLOCKING 0x1, 0x80 ;  /* 0x0042000000007b1d */ /* 0x000fe20000010000 */
[----:B------:R-:W-:Y:S01]  /*6850*/  ISETP.NE.AND P1, PT, R86, RZ, PT ;  /* 0x000000ff5600720c */ /* 0x000fe20003f25270 */
[----:B------:R-:W-:Y:S01]  /*6860*/  UISETP.NE.AND UP0, UPT, UR49, URZ, UPT ;  /* 0x000000ff3100728c */ /* 0x000fe2000bf05270 */
[----:B------:R-:W-:Y:S11]  /*6870*/  LEA R3, R88, UR48, 0x3 ;  /* 0x0000003058037c11 */ /* 0x000ff6000f8e18ff */
[----:B------:R-:W-:Y:S01]  /*6880*/  @P1 SHF.L.U32 R2, RZ, 0x1f, RZ ;  /* 0x0000001fff021819 */ /* 0x000fe200000006ff */
[----:B------:R-:W-:Y:S06]  /*6890*/  BRA.U !UP0, `(.L_x_106) ;  /* 0x0000000108247547 */ /* 0x000fec000b800000 */
[----:B-1----:R-:W-:Y:S01]  /*68a0*/  IMAD.U32 R5, RZ, RZ, UR51 ;  /* 0x00000033ff057e24 */ /* 0x002fe2000f8e00ff */
[----:B------:R-:W-:Y:S01]  /*68b0*/  MOV R0, UR37 ;  /* 0x0000002500007c02 */ /* 0x000fe20008000f00 */
[----:B------:R-:W-:Y:S03]  /*68c0*/  UIADD3 UR51, UPT, UPT, UR51, 0x1, URZ ;  /* 0x0000000133337890 */ /* 0x000fe6000fffe0ff */
[----:B------:R-:W-:Y:S01]  /*68d0*/  @P1 LEA R5, R5, UR48, 0x3 ;  /* 0x0000003005051c11 */ /* 0x000fe2000f8e18ff */
[----:B------:R-:W-:Y:S04]  /*68e0*/  UISETP.NE.AND UP0, UPT, UR51, 0x4, UPT ;  /* 0x000000043300788c */ /* 0x000fe8000bf05270 */
[----:B------:R-:W-:Y:S01]  /*68f0*/  @P1 VIADD R5, R5, 0x80 ;  /* 0x0000008005051836 */ /* 0x000fe20000000000 */
[----:B------:R-:W-:Y:S04]  /*6900*/  USEL UR51, UR51, URZ, UP0 ;  /* 0x000000ff33337287 */ /* 0x000fe80008000000 */
[----:B------:R-:W-:Y:S04]  /*6910*/  @P1 PRMT R0, R0, 0x654, R5 ;  /* 0x0000065400001816 */ /* 0x000fe80000000005 */
[----:B------:R2:W-:Y:S04]  /*6920*/  @P1 SYNCS.ARRIVE.TRANS64.RED.A1T0 RZ, [R0+URZ], RZ ;  /* 0x000000ff00ff19a7 */ /* 0x0005e800081004ff */
.L_x_106:
[----:B------:R-:W4:Y:S01]  /*6930*/  @P1 SYNCS.PHASECHK.TRANS64.TRYWAIT P0, [R3+URZ+0x60], R2 ;  /* 0x00006002030015a7 */ /* 0x000f2200080011ff */
[----:B------:R-:W-:Y:S01]  /*6940*/  BSSY B1, `(.L_x_107) ;  /* 0x0000016000017945 */ /* 0x000fe20003800000 */
[----:B----4-:R-:W-:Y:S03]  /*6950*/  @P1 SEL R43, RZ, 0x1, !P0 ;  /* 0x00000001ff2b1807 */ /* 0x010fe60004000000 */
[----:B------:R-:W-:Y:S05]  /*6960*/  @!P1 BRA `(.L_x_108) ;  /* 0x00000000004c9947 */ /* 0x000fea0003800000 */
[----:B------:R-:W-:Y:S01]  /*6970*/  ISETP.NE.AND P0, PT, R43, RZ, PT ;  /* 0x000000ff2b00720c */ /* 0x000fe20003f05270 */
[----:B------:R-:W-:Y:S01]  /*6980*/  BSSY B0, `(.L_x_109) ;  /* 0x000000b000007945 */ /* 0x000fe20003800000 */
[----:B------:R-:W-:Y:S11]  /*6990*/  ISETP.NE.AND P1, PT, R89, RZ, PT ;  /* 0x000000ff5900720c */ /* 0x000ff60003f25270 */
[----:B------:R-:W-:Y:S02]  /*69a0*/  @!UPT UIADD3 URZ, UPT, UPT, URZ, URZ, URZ ;  /* 0x000000fffffff290 */ /* 0x000fe4000fffe0ff */
[C---:B-1----:R-:W-:Y:S01]  /*69b0*/  @P1 IMAD R6, R88.reuse, 0x2000, R79 ;  /* 0x0000200058061824 */ /* 0x042fe200078e024f */
[C---:B------:R-:W-:Y:S01]  /*69c0*/  @P1 LEA R4, R88.reuse, R77, 0xd ;  /* 0x0000004d58041211 */ /* 0x040fe200078e68ff */
[C---:B------:R-:W-:Y:S02]  /*69d0*/  @P1 IMAD R5, R88.reuse, 0x2000, R78 ;  /* 0x0000200058051824 */ /* 0x040fe400078e024e */
[----:B------:R-:W-:Y:S01]  /*69e0*/  @P1 IMAD R2, R88, 0x2000, R85 ;  /* 0x0000200058021824 */ /* 0x000fe200078e0255 */
[----:B------:R-:W-:Y:S06]  /*69f0*/  @P0 BRA `(.L_x_110) ;  /* 0x00000000000c0947 */ /* 0x000fec0003800000 */
[----:B--2---:R-:W-:Y:S04]  /*6a00*/  SHF.L.U32 R0, RZ, 0x1f, RZ ;  /* 0x0000001fff007819 */ /* 0x004fe800000006ff */
[----:B------:R-:W1:Y:S02]  /*6a10*/  SYNCS.PHASECHK.TRANS64.TRYWAIT P0, [R3+URZ+0x60], R0 ;  /* 0x00006000030075a7 */ /* 0x000e6400080011ff */
[----:B-1----:R-:W-:Y:S05]  /*6a20*/  @!P0 BRA `(.L_x_111) ;  /* 0x0000005000608947 */ /* 0x002fea0003800000 */
.L_x_110:
[----:B------:R-:W-:Y:S05]  /*6a30*/  BSYNC B0 ;  /* 0x0000000000007941 */ /* 0x000fea0003800000 */
.L_x_109:
[----:B------:R-:W-:Y:S02]  /*6a40*/  ISETP.NE.AND P0, PT, R89, RZ, PT ;  /* 0x000000ff5900720c */ /* 0x000fe40003f05270 */
[----:B------:R-:W-:Y:S11]  /*6a50*/  IADD3 R88, PT, PT, R88, 0x1, RZ ;  /* 0x0000000158587810 */ /* 0x000ff60007ffe0ff */
[----:B------:R4:W1:Y:S04]  /*6a60*/  @P0 LDS.128 R56, [R6] ;  /* 0x0000000006380984 */ /* 0x0008680000000c00 */
[----:B------:R4:W1:Y:S04]  /*6a70*/  @P0 LDS.128 R52, [R5+0x10] ;  /* 0x0000100005340984 */ /* 0x0008680000000c00 */
[----:B------:R4:W1:Y:S04]  /*6a80*/  @P0 LDS.128 R48, [R4+0x20] ;  /* 0x0000200004300984 */ /* 0x0008680000000c00 */
[----:B------:R4:W1:Y:S02]  /*6a90*/  @P0 LDS.128 R44, [R2+0x30] ;  /* 0x00003000022c0984 */ /* 0x0008640000000c00 */
.L_x_108:
[----:B------:R-:W-:Y:S05]  /*6aa0*/  BSYNC B1 ;  /* 0x0000000000017941 */ /* 0x000fea0003800000 */
.L_x_107:
[----:B-1----:R-:W-:Y:S05]  /*6ab0*/  VIADD R3, R34, 0x10 ;  /* 0x0000001022037836 */ /* 0x002fea0000000000 */
[----:B------:R-:W-:Y:S04]  /*6ac0*/  SHF.R.U32.HI R3, RZ, 0x15, R3 ;  /* 0x00000015ff037819 */ /* 0x000fe80000011603 */
[----:B------:R-:W-:Y:S11]  /*6ad0*/  LOP3.LUT P0, RZ, R3, 0x3, R72, 0x48, !PT ;  /* 0x0000000303ff7812 */ /* 0x000ff60007804848 */
[----:B------:R-:W-:Y:S02]  /*6ae0*/  @!UPT UIADD3 URZ, UPT, UPT, URZ, URZ, URZ ;  /* 0x000000fffffff290 */ /* 0x000fe4000fffe0ff */
[----:B------:R-:W-:Y:S05]  /*6af0*/  @!P0 BRA `(.L_x_112) ;  /* 0x0000000000408947 */ /* 0x000fea0003800000 */
[----:B------:R-:W1:Y:S01]  /*6b00*/  LDCU.64 UR8, c[0x4][0x70] ;  /* 0x01000e00ff0877ac */ /* 0x000e620008000a00 */
[----:B------:R-:W-:Y:S01]  /*6b10*/  MOV R3, 0x0 ;  /* 0x0000000000037802 */ /* 0x000fe20000000f00 */
[----:B------:R-:W-:Y:S02]  /*6b20*/  HFMA2 R12, -RZ, RZ, 0, 5.9604644775390625e-08 ;  /* 0x00000001ff0c7431 */ /* 0x000fe400000001ff */
[----:B------:R-:W-:Y:S02]  /*6b30*/  IMAD.MOV.U32 R8, RZ, RZ, 0x192 ;  /* 0x00000192ff087424 */ /* 0x000fe400078e00ff */
[----:B------:R-:W-:Y:S01]  /*6b40*/  IMAD.MOV.U32 R13, RZ, RZ, RZ ;  /* 0x000000ffff0d7224 */ /* 0x000fe200078e00ff */
[----:B------:R-:W5:Y:S01]  /*6b50*/  LDCU.64 UR6, c[0x4][0x78] ;  /* 0x01000f00ff0677ac */ /* 0x000f620008000a00 */
[----:B----4-:R-:W4:Y:S01]  /*6b60*/  LDC.64 R2, c[0x4][R3] ;  /* 0x0100000003027b82 */ /* 0x010f220000000a00 */
[----:B------:R-:W2:Y:S01]  /*6b70*/  LDCU.64 UR4, c[0x4][0x10] ;  /* 0x01000200ff0477ac */ /* 0x000ea20008000a00 */
[----:B-1----:R-:W-:Y:S01]  /*6b80*/  MOV R5, UR9 ;  /* 0x0000000900057c02 */ /* 0x002fe20008000f00 */
[----:B------:R-:W-:Y:S01]  /*6b90*/  IMAD.U32 R4, RZ, RZ, UR8 ;  /* 0x00000008ff047e24 */ /* 0x000fe2000f8e00ff */
[----:B-----5:R-:W-:Y:S01]  /*6ba0*/  MOV R7, UR7 ;  /* 0x0000000700077c02 */ /* 0x020fe20008000f00 */
[----:B------:R-:W-:Y:S01]  /*6bb0*/  IMAD.U32 R6, RZ, RZ, UR6 ;  /* 0x00000006ff067e24 */ /* 0x000fe2000f8e00ff */
[----:B--2---:R-:W-:Y:S01]  /*6bc0*/  MOV R11, UR5 ;  /* 0x00000005000b7c02 */ /* 0x004fe20008000f00 */
[----:B------:R-:W-:Y:S02]  /*6bd0*/  IMAD.U32 R10, RZ, RZ, UR4 ;  /* 0x00000004ff0a7e24 */ /* 0x000fe4000f8e00ff */
[----:B------:R-:W-:Y:S07]  /*6be0*/  LEPC R20, `(.L_x_112) ;  /* 0x000000001014794e */ /* 0x000fee0000000000 */
[----:B---34-:R-:W-:Y:S05]  /*6bf0*/  CALL.ABS.NOINC R2 ;  /* 0x0000000002007343 */ /* 0x018fea0003c00000 */
.L_x_112:
[----:B------:R-:W-:Y:S01]  /*6c00*/  LOP3.LUT R20, R56, 0xffffe000, RZ, 0xc0, !PT ;  /* 0xffffe00038147812 */ /* 0x000fe200078ec0ff */
[----:B------:R-:W-:Y:S05]  /*6c10*/  WARPSYNC.ALL ;  /* 0x0000000000007948 */ /* 0x000fea0003800000 */
[----:B------:R-:W-:Y:S01]  /*6c20*/  R2UR UR4, R34 ;  /* 0x00000000220472ca */ /* 0x000fe200000e0000 */
[----:B------:R-:W-:Y:S01]  /*6c30*/  IMAD.U32 R91, RZ, RZ, UR51 ;  /* 0x00000033ff5b7e24 */ /* 0x000fe2000f8e00ff */
[----:B------:R-:W-:Y:S01]  /*6c40*/  LOP3.LUT R21, R57, 0xffffe000, RZ, 0xc0, !PT ;  /* 0xffffe00039157812 */ /* 0x000fe200078ec0ff */
[----:B------:R-:W-:Y:S01]  /*6c50*/  IMAD.U32 R90, RZ, RZ, UR37 ;  /* 0x00000025ff5a7e24 */ /* 0x000fe2000f8e00ff */
[----:B------:R-:W-:Y:S01]  /*6c60*/  LOP3.LUT R40, R59, 0xffffe000, RZ, 0xc0, !PT ;  /* 0xffffe0003b287812 */ /* 0x000fe200078ec0ff */
[----:B------:R-:W-:Y:S01]  /*6c70*/  BSSY.RECONVERGENT B0, `(.L_x_113) ;  /* 0x000005b000007945 */ /* 0x000fe20003800200 */
[----:B------:R-:W-:Y:S02]  /*6c80*/  LOP3.LUT R41, R52, 0xffffe000, RZ, 0xc0, !PT ;  /* 0xffffe00034297812 */ /* 0x000fe400078ec0ff */
[----:B------:R-:W-:Y:S02]  /*6c90*/  LOP3.LUT R42, R53, 0xffffe000, RZ, 0xc0, !PT ;  /* 0xffffe000352a7812 */ /* 0x000fe400078ec0ff */
[----:B------:R-:W-:Y:S02]  /*6ca0*/  ISETP.NE.AND P6, PT, R86, RZ, PT ;  /* 0x000000ff5600720c */ /* 0x000fe40003fc5270 */
[----:B------:R-:W-:Y:S01]  /*6cb0*/  ISETP.NE.AND P0, PT, R81, RZ, PT ;  /* 0x000000ff5100720c */ /* 0x000fe20003f05270 */
[----:B----4-:R-:W2:Y:S10]  /*6cc0*/  LDTM.x16 R4, tmem[UR4+0x10] ;  /* 0x00001004000479ee */ /* 0x010eb40008240000 */
[----:B------:R-:W-:Y:S02]  /*6cd0*/  @P6 LEA R91, R91, UR48, 0x3 ;  /* 0x000000305b5b6c11 */ /* 0x000fe4000f8e18ff */
[----:B------:R-:W-:Y:S03]  /*6ce0*/  @P6 SHF.L.U32 R92, RZ, 0x1f, RZ ;  /* 0x0000001fff5c6819 */ /* 0x000fe600000006ff */
[----:B------:R-:W-:Y:S05]  /*6cf0*/  @P6 VIADD R91, R91, 0x80 ;  /* 0x000000805b5b6836 */ /* 0x000fea0000000000 */
[----:B------:R-:W-:Y:S02]  /*6d00*/  @P6 PRMT R90, R90, 0x654, R91 ;  /* 0x000006545a5a6816 */ /* 0x000fe4000000005b */
[----:B------:R-:W-:Y:S01]  /*6d10*/  LEA R91, R88, UR48, 0x3 ;  /* 0x00000030585b7c11 */ /* 0x000fe2000f8e18ff */
[C---:B--2---:R-:W-:Y:S01]  /*6d20*/  FMUL R0, R32.reuse, R4 ;  /* 0x0000000420007220 */ /* 0x044fe20000400000 */
[C---:B------:R-:W-:Y:S01]  /*6d30*/  FMUL R2, R32.reuse, R5 ;  /* 0x0000000520027220 */ /* 0x040fe20000400000 */
[C---:B------:R-:W-:Y:S01]  /*6d40*/  FMUL R3, R32.reuse, R6 ;  /* 0x0000000620037220 */ /* 0x040fe20000400000 */
[----:B------:R-:W-:Y:S01]  /*6d50*/  FMUL R7, R32, R7 ;  /* 0x0000000720077220 */ /* 0x000fe20000400000 */
[C---:B------:R-:W-:Y:S01]  /*6d60*/  FFMA R36, R35.reuse, R20, R0 ;  /* 0x0000001423247223 */ /* 0x040fe20000000000 */
[----:B------:R-:W-:Y:S01]  /*6d70*/  LOP3.LUT R20, R58, 0xffffe000, RZ, 0xc0, !PT ;  /* 0xffffe0003a147812 */ /* 0x000fe200078ec0ff */
[C---:B------:R-:W-:Y:S01]  /*6d80*/  FFMA R37, R35.reuse, R21, R2 ;  /* 0x0000001523257223 */ /* 0x040fe20000000002 */
[----:B------:R-:W-:Y:S01]  /*6d90*/  LOP3.LUT R21, R48, 0xffffe000, RZ, 0xc0, !PT ;  /* 0xffffe00030157812 */ /* 0x000fe200078ec0ff */
[----:B------:R-:W-:Y:S01]  /*6da0*/  FMUL R4, R32, R8 ;  /* 0x0000000820047220 */ /* 0x000fe20000400000 */
[----:B------:R-:W-:Y:S01]  /*6db0*/  F2FP.TF32.F32.PACK_B R36, R36 ;  /* 0x00000024ff24723e */ /* 0x000fe200024050ff */
[C---:B------:R-:W-:Y:S01]  /*6dc0*/  FFMA R38, R35.reuse, R20, R3 ;  /* 0x0000001423267223 */ /* 0x040fe20000000003 */
[----:B------:R-:W-:Y:S01]  /*6dd0*/  LOP3.LUT R20, R54, 0xffffe000, RZ, 0xc0, !PT ;  /* 0xffffe00036147812 */ /* 0x000fe200078ec0ff */
[----:B------:R-:W-:Y:S01]  /*6de0*/  FFMA R39, R35, R40, R7 ;  /* 0x0000002823277223 */ /* 0x000fe20000000007 */
[----:B------:R-:W-:Y:S01]  /*6df0*/  LOP3.LUT R40, R55, 0xffffe000, RZ, 0xc0, !PT ;  /* 0xffffe00037287812 */ /* 0x000fe200078ec0ff */
[C---:B------:R-:W-:Y:S01]  /*6e00*/  FMUL R5, R32.reuse, R9 ;  /* 0x0000000920057220 */ /* 0x040fe20000400000 */
[C---:B------:R-:W-:Y:S01]  /*6e10*/  FMUL R6, R32.reuse, R10 ;  /* 0x0000000a20067220 */ /* 0x040fe20000400000 */
[C---:B------:R-:W-:Y:S01]  /*6e20*/  FMUL R11, R32.reuse, R11 ;  /* 0x0000000b200b7220 */ /* 0x040fe20000400000 */
[----:B------:R-:W-:Y:S01]  /*6e30*/  F2FP.TF32.F32.PACK_B R37, R37 ;  /* 0x00000025ff25723e */ /* 0x000fe200024050ff */
[C---:B------:R-:W-:Y:S01]  /*6e40*/  FFMA R4, R35.reuse, R41, R4 ;  /* 0x0000002923047223 */ /* 0x040fe20000000004 */
[----:B------:R-:W-:Y:S01]  /*6e50*/  F2FP.TF32.F32.PACK_B R38, R38 ;  /* 0x00000026ff26723e */ /* 0x000fe200024050ff */
[C---:B------:R-:W-:Y:S01]  /*6e60*/  FFMA R5, R35.reuse, R42, R5 ;  /* 0x0000002a23057223 */ /* 0x040fe20000000005 */
[----:B------:R-:W-:Y:S01]  /*6e70*/  F2FP.TF32.F32.PACK_B R39, R39 ;  /* 0x00000027ff27723e */ /* 0x000fe200024050ff */
[C---:B------:R-:W-:Y:S01]  /*6e80*/  FFMA R6, R35.reuse, R20, R6 ;  /* 0x0000001423067223 */ /* 0x040fe20000000006 */
[----:B------:R-:W-:Y:S01]  /*6e90*/  FFMA R7, R35, R40, R11 ;  /* 0x0000002823077223 */ /* 0x000fe2000000000b */
        /* <DEDUP_REMOVED lines=47> */
[----:B------:R-:W-:Y:S02]  /*7190*/  UIADD3 UR8, UP0, UPT, UR52, 0x680, URZ ;  /* 0x0000068034087890 */ /* 0x000fe4000ff1e0ff */
[----:B------:R-:W-:Y:S02]  /*71a0*/  UIADD3 UR5, UPT, UPT, UR41, 0x10, URZ ;  /* 0x0000001029057890 */ /* 0x000fe4000fffe0ff */
[----:B------:R-:W-:Y:S02]  /*71b0*/  UIADD3 UR4, UPT, UPT, UR48, 0x2200, URZ ;  /* 0x0000220030047890 */ /* 0x000fe4000fffe0ff */
[----:B------:R-:W-:Y:S01]  /*71c0*/  UIADD3.X UR9, UPT, UPT, URZ, UR53, URZ, UP0, !UPT ;  /* 0x00000035ff097290 */ /* 0x000fe200087fe4ff */
[----:B------:R-:W-:Y:S01]  /*71d0*/  UMOV UR6, UR42 ;  /* 0x0000002a00067c82 */ /* 0x000fe20008000000 */
[----:B------:R-:W-:Y:S07]  /*71e0*/  UMOV UR7, UR36 ;  /* 0x0000002400077c82 */ /* 0x000fee0008000000 */
[----:B------:R2:W-:Y:S01]  /*71f0*/  UTMASTG.3D [UR4], [UR8] ;  /* 0x00000004080073b5 */ /* 0x0005e20008010000 */
[----:B------:R0:W-:Y:S01]  /*7200*/  UTMACMDFLUSH ;  /* 0x00000000000079b7 */ /* 0x0001e20000000000 */
[----:B--2---:R-:W-:Y:S04]  /*7210*/  DEPBAR.LE SB0, 0x1 ;  /* 0x000080400000791a */ /* 0x004fe80000000000 */
.L_x_114:
[----:B------:R-:W-:Y:S05]  /*7220*/  BSYNC.RECONVERGENT B0 ;  /* 0x0000000000007941 */ /* 0x000fea0003800200 */
.L_x_113:
[----:B------:R-:W-:Y:S01]  /*7230*/  BAR.SYNC.DEFER_BLOCKING 0x1, 0x80 ;  /* 0x0042000000007b1d */ /* 0x000fe20000010000 */
[----:B------:R-:W-:Y:S04]  /*7240*/  UIADD3 UR40, UPT, UPT, UR51, 0x1, URZ ;  /* 0x0000000133287890 */ /* 0x000fe8000fffe0ff */
[----:B------:R-:W-:Y:S04]  /*7250*/  UISETP.NE.AND UP0, UPT, UR40, 0x4, UPT ;  /* 0x000000042800788c */ /* 0x000fe8000bf05270 */
[----:B------:R-:W-:Y:S01]  /*7260*/  USEL UR40, UR40, URZ, UP0 ;  /* 0x000000ff28287287 */ /* 0x000fe20008000000 */
[----:B------:R2:W-:Y:S01]  /*7270*/  @P6 SYNCS.ARRIVE.TRANS64.RED.A1T0 RZ, [R90+URZ], RZ ;  /* 0x000000ff5aff69a7 */ /* 0x0005e200081004ff */
[----:B------:R-:W-:Y:S01]  /*7280*/  BSSY B1, `(.L_x_115) ;  /* 0x0000017000017945 */ /* 0x000fe20003800000 */
[----:B------:R-:W4:Y:S02]  /*7290*/  @P6 SYNCS.PHASECHK.TRANS64.TRYWAIT P0, [R91+URZ+0x60], R92 ;  /* 0x0000605c5b0065a7 */ /* 0x000f2400080011ff */
[----:B----4-:R-:W-:Y:S01]  /*72a0*/  @P6 SEL R43, RZ, 0x1, !P0 ;  /* 0x00000001ff2b6807 */ /* 0x010fe20004000000 */
[----:B--2---:R-:W-:Y:S06]  /*72b0*/  @!P6 BRA `(.L_x_116) ;  /* 0x00000000004ce947 */ /* 0x004fec0003800000 */
        /* <DEDUP_REMOVED lines=9> */
[----:B------:R-:W-:Y:S04]  /*7350*/  SHF.L.U32 R6, RZ, 0x1f, RZ ;  /* 0x0000001fff067819 */ /* 0x000fe800000006ff */
[----:B------:R-:W1:Y:S02]  /*7360*/  SYNCS.PHASECHK.TRANS64.TRYWAIT P0, [R91+URZ+0x60], R6 ;  /* 0x000060065b0075a7 */ /* 0x000e6400080011ff */
[----:B-1----:R-:W-:Y:S05]  /*7370*/  @!P0 BRA `(.L_x_119) ;  /* 0x0000004800208947 */ /* 0x002fea0003800000 */
.L_x_118:
[----:B------:R-:W-:Y:S05]  /*7380*/  BSYNC B0 ;  /* 0x0000000000007941 */ /* 0x000fea0003800000 */
.L_x_117:
[----:B------:R-:W-:Y:S02]  /*7390*/  ISETP.NE.AND P0, PT, R89, RZ, PT ;  /* 0x000000ff5900720c */ /* 0x000fe40003f05270 */
[----:B------:R-:W-:Y:S11]  /*73a0*/  IADD3 R88, PT, PT, R88, 0x1, RZ ;  /* 0x0000000158587810 */ /* 0x000ff60007ffe0ff */
[----:B------:R2:W4:Y:S04]  /*73b0*/  @P0 LDS.128 R56, [R4] ;  /* 0x0000000004380984 */ /* 0x0005280000000c00 */
[----:B------:R2:W1:Y:S04]  /*73c0*/  @P0 LDS.128 R52, [R3+0x10] ;  /* 0x0000100003340984 */ /* 0x0004680000000c00 */
[----:B------:R2:W1:Y:S04]  /*73d0*/  @P0 LDS.128 R48, [R2+0x20] ;  /* 0x0000200002300984 */ /* 0x0004680000000c00 */
[----:B------:R2:W1:Y:S02]  /*73e0*/  @P0 LDS.128 R44, [R0+0x30] ;  /* 0x00003000002c0984 */ /* 0x0004640000000c00 */
.L_x_116:
[----:B------:R-:W-:Y:S05]  /*73f0*/  BSYNC B1 ;  /* 0x0000000000017941 */ /* 0x000fea0003800000 */
.L_x_115:
[----:B--2---:R-:W-:Y:S05]  /*7400*/  VIADD R3, R34, 0x20 ;  /* 0x0000002022037836 */ /* 0x004fea0000000000 */
[----:B------:R-:W-:Y:S04]  /*7410*/  SHF.R.U32.HI R3, RZ, 0x15, R3 ;  /* 0x00000015ff037819 */ /* 0x000fe80000011603 */
[----:B------:R-:W-:Y:S11]  /*7420*/  LOP3.LUT P0, RZ, R3, 0x3, R72, 0x48, !PT ;  /* 0x0000000303ff7812 */ /* 0x000ff60007804848 */
[----:B------:R-:W-:Y:S02]  /*7430*/  @!UPT UIADD3 URZ, UPT, UPT, URZ, URZ, URZ ;  /* 0x000000fffffff290 */ /* 0x000fe4000fffe0ff */
[----:B------:R-:W-:Y:S05]  /*7440*/  @!P0 BRA `(.L_x_120) ;  /* 0x0000000000408947 */ /* 0x000fea0003800000 */
[----:B------:R-:W2:Y:S01]  /*7450*/  LDCU.64 UR8, c[0x4][0x70] ;  /* 0x01000e00ff0877ac */ /* 0x000ea20008000a00 */
[----:B------:R-:W-:Y:S01]  /*7460*/  MOV R3, 0x0 ;  /* 0x0000000000037802 */ /* 0x000fe20000000f00 */
[----:B-1----:R-:W-:Y:S02]  /*7470*/  HFMA2 R12, -RZ, RZ, 0, 5.9604644775390625e-08 ;  /* 0x00000001ff0c7431 */ /* 0x002fe400000001ff */
[----:B------:R-:W-:Y:S02]  /*7480*/  IMAD.MOV.U32 R8, RZ, RZ, 0x192 ;  /* 0x00000192ff087424 */ /* 0x000fe400078e00ff */
[----:B------:R-:W-:Y:S01]  /*7490*/  IMAD.MOV.U32 R13, RZ, RZ, RZ ;  /* 0x000000ffff0d7224 */ /* 0x000fe200078e00ff */
[----:B------:R-:W1:Y:S01]  /*74a0*/  LDCU.64 UR6, c[0x4][0x78] ;  /* 0x01000f00ff0677ac */ /* 0x000e620008000a00 */
[----:B------:R-:W3:Y:S01]  /*74b0*/  LDC.64 R2, c[0x4][R3] ;  /* 0x0100000003027b82 */ /* 0x000ee20000000a00 */
[----:B------:R-:W5:Y:S01]  /*74c0*/  LDCU.64 UR4, c[0x4][0x10] ;  /* 0x01000200ff0477ac */ /* 0x000f620008000a00 */
[----:B--2---:R-:W-:Y:S01]  /*74d0*/  MOV R5, UR9 ;  /* 0x0000000900057c02 */ /* 0x004fe20008000f00 */
[----:B------:R-:W-:Y:S01]  /*74e0*/  IMAD.U32 R4, RZ, RZ, UR8 ;  /* 0x00000008ff047e24 */ /* 0x000fe2000f8e00ff */
[----:B-1----:R-:W-:Y:S01]  /*74f0*/  MOV R7, UR7 ;  /* 0x0000000700077c02 */ /* 0x002fe20008000f00 */
[----:B------:R-:W-:Y:S01]  /*7500*/  IMAD.U32 R6, RZ, RZ, UR6 ;  /* 0x00000006ff067e24 */ /* 0x000fe2000f8e00ff */
[----:B-----5:R-:W-:Y:S01]  /*7510*/  MOV R11, UR5 ;  /* 0x00000005000b7c02 */ /* 0x020fe20008000f00 */
[----:B------:R-:W-:Y:S02]  /*7520*/  IMAD.U32 R10, RZ, RZ, UR4 ;  /* 0x00000004ff0a7e24 */ /* 0x000fe4000f8e00ff */
[----:B------:R-:W-:Y:S07]  /*7530*/  LEPC R20, `(.L_x_120) ;  /* 0x000000001014794e */ /* 0x000fee0000000000 */
[----:B---34-:R-:W-:Y:S05]  /*7540*/  CALL.ABS.NOINC R2 ;  /* 0x0000000002007343 */ /* 0x018fea0003c00000 */
.L_x_120:
[----:B----4-:R-:W-:Y:S01]  /*7550*/  LOP3.LUT R20, R56, 0xffffe000, RZ, 0xc0, !PT ;  /* 0xffffe00038147812 */ /* 0x010fe200078ec0ff */
[----:B------:R-:W-:Y:S05]  /*7560*/  WARPSYNC.ALL ;  /* 0x0000000000007948 */ /* 0x000fea0003800000 */
[----:B------:R-:W-:Y:S01]  /*7570*/  R2UR UR4, R34 ;  /* 0x00000000220472ca */ /* 0x000fe200000e0000 */
[----:B-1----:R-:W-:Y:S01]  /*7580*/  IMAD.U32 R91, RZ, RZ, UR40 ;  /* 0x00000028ff5b7e24 */ /* 0x002fe2000f8e00ff */
        /* <DEDUP_REMOVED lines=8> */
[----:B------:R-:W1:Y:S10]  /*7610*/  LDTM.x16 R4, tmem[UR4+0x20] ;  /* 0x00002004000479ee */ /* 0x000e740008240000 */
[----:B------:R-:W-:Y:S02]  /*7620*/  @P6 LEA R91, R91, UR48, 0x3 ;  /* 0x000000305b5b6c11 */ /* 0x000fe4000f8e18ff */
[----:B------:R-:W-:Y:S03]  /*7630*/  @P6 SHF.L.U32 R92, RZ, 0x1f, RZ ;  /* 0x0000001fff5c6819 */ /* 0x000fe600000006ff */
[----:B------:R-:W-:Y:S05]  /*7640*/  @P6 VIADD R91, R91, 0x80 ;  /* 0x000000805b5b6836 */ /* 0x000fea0000000000 */
[----:B------:R-:W-:Y:S02]  /*7650*/  @P6 PRMT R90, R90, 0x654, R91 ;  /* 0x000006545a5a6816 */ /* 0x000fe4000000005b */
[----:B------:R-:W-:Y:S01]  /*7660*/  LEA R91, R88, UR48, 0x3 ;  /* 0x00000030585b7c11 */ /* 0x000fe2000f8e18ff */
[C---:B-1----:R-:W-:Y:S01]  /*7670*/  FMUL R0, R32.reuse, R4 ;  /* 0x0000000420007220 */ /* 0x042fe20000400000 */
        /* <DEDUP_REMOVED lines=79> */
.L_x_122:
[----:B------:R-:W-:Y:S05]  /*7b70*/  BSYNC.RECONVERGENT B0 ;  /* 0x0000000000007941 */ /* 0x000fea0003800200 */
.L_x_121:
[----:B------:R-:W-:Y:S01]  /*7b80*/  BAR.SYNC.DEFER_BLOCKING 0x1, 0x80 ;  /* 0x0042000000007b1d */ /* 0x000fe20000010000 */
[----:B------:R-:W-:Y:S04]  /*7b90*/  UIADD3 UR43, UPT, UPT, UR40, 0x1, URZ ;  /* 0x00000001282b7890 */ /* 0x000fe8000fffe0ff */
[----:B------:R-:W-:Y:S04]  /*7ba0*/  UISETP.NE.AND UP0, UPT, UR43, 0x4, UPT ;  /* 0x000000042b00788c */ /* 0x000fe8000bf05270 */
[----:B------:R-:W-:Y:S01]  /*7bb0*/  USEL UR43, UR43, URZ, UP0 ;  /* 0x000000ff2b2b7287 */ /* 0x000fe20008000000 */
[----:B------:R2:W-:Y:S01]  /*7bc0*/  @P6 SYNCS.ARRIVE.TRANS64.RED.A1T0 RZ, [R90+URZ], RZ ;  /* 0x000000ff5aff69a7 */ /* 0x0005e200081004ff */
[----:B------:R-:W-:Y:S01]  /*7bd0*/  BSSY B1, `(.L_x_123) ;  /* 0x000001c000017945 */ /* 0x000fe20003800000 */
[----:B------:R-:W4:Y:S01]  /*7be0*/  @P6 SYNCS.PHASECHK.TRANS64.TRYWAIT P0, [R91+URZ+0x60], R92 ;  /* 0x0000605c5b0065a7 */ /* 0x000f2200080011ff */
[----:B--2---:R-:W-:Y:S01]  /*7bf0*/  HFMA2 R90, -RZ, RZ, 0, 0 ;  /* 0x00000000ff5a7431 */ /* 0x004fe200000001ff */
[----:B----4-:R-:W-:Y:S01]  /*7c00*/  @P6 SEL R43, RZ, 0x1, !P0 ;  /* 0x00000001ff2b6807 */ /* 0x010fe20004000000 */
[----:B------:R-:W-:Y:S06]  /*7c10*/  @!P6 BRA `(.L_x_124) ;  /* 0x00000000005ce947 */ /* 0x000fec0003800000 */
        /* <DEDUP_REMOVED lines=12> */
.L_x_126:
[----:B------:R-:W-:Y:S05]  /*7ce0*/  BSYNC B0 ;  /* 0x0000000000007941 */ /* 0x000fea0003800000 */
.L_x_125:
[----:B------:R-:W-:Y:S01]  /*7cf0*/  ISETP.NE.AND P0, PT, R89, RZ, PT ;  /* 0x000000ff5900720c */ /* 0x000fe20003f05270 */
[----:B------:R-:W-:Y:S11]  /*7d00*/  VIADD R88, R88, 0x1 ;  /* 0x0000000158587836 */ /* 0x000ff60000000000 */
[----:B------:R-:W-:Y:S01]  /*7d10*/  @!UPT UIADD3 URZ, UPT, UPT, URZ, URZ, URZ ;  /* 0x000000fffffff290 */ /* 0x000fe2000fffe0ff */
[----:B------:R2:W4:Y:S04]  /*7d20*/  @P0 LDS.128 R56, [R4] ;  /* 0x0000000004380984 */ /* 0x0005280000000c00 */
[----:B------:R2:W1:Y:S04]  /*7d30*/  @P0 LDS.128 R52, [R3+0x10] ;  /* 0x0000100003340984 */ /* 0x0004680000000c00 */
[----:B------:R2:W1:Y:S04]  /*7d40*/  @P0 LDS.128 R48, [R2+0x20] ;  /* 0x0000200002300984 */ /* 0x0004680000000c00 */
[----:B------:R2:W1:Y:S01]  /*7d50*/  @P0 LDS.128 R44, [R0+0x30] ;  /* 0x00003000002c0984 */ /* 0x0004620000000c00 */
[C---:B------:R-:W-:Y:S04]  /*7d60*/  ISETP.NE.AND P0, PT, R88.reuse, 0x4, PT ;  /* 0x000000045800780c */ /* 0x040fe80003f05270 */
[----:B------:R-:W-:Y:S02]  /*7d70*/  SEL R88, R88, RZ, P0 ;  /* 0x000000ff58587207 */ /* 0x000fe40000000000 */
[----:B------:R-:W-:Y:S02]  /*7d80*/  SEL R90, RZ, 0x1, P0 ;  /* 0x00000001ff5a7807 */ /* 0x000fe40000000000 */
.L_x_124:
[----:B------:R-:W-:Y:S05]  /*7d90*/  BSYNC B1 ;  /* 0x0000000000017941 */ /* 0x000fea0003800000 */
.L_x_123:
        /* <DEDUP_REMOVED lines=21> */
.L_x_128:
[----:B----4-:R-:W-:Y:S01]  /*7ef0*/  LOP3.LUT R20, R56, 0xffffe000, RZ, 0xc0, !PT ;  /* 0xffffe00038147812 */ /* 0x010fe200078ec0ff */
[----:B------:R-:W-:Y:S05]  /*7f00*/  WARPSYNC.ALL ;  /* 0x0000000000007948 */ /* 0x000fea0003800000 */
[----:B------:R-:W-:Y:S01]  /*7f10*/  R2UR UR4, R34 ;  /* 0x00000000220472ca */ /* 0x000fe200000e0000 */
[----:B------:R-:W-:Y:S01]  /*7f20*/  IMAD.U32 R92, RZ, RZ, UR43 ;  /* 0x0000002bff5c7e24 */ /* 0x000fe2000f8e00ff */
[----:B------:R-:W-:Y:S01]  /*7f30*/  LOP3.LUT R21, R57, 0xffffe000, RZ, 0xc0, !PT ;  /* 0xffffe00039157812 */ /* 0x000fe200078ec0ff */
[----:B-1----:R-:W-:Y:S01]  /*7f40*/  IMAD.U32 R91, RZ, RZ, UR37 ;  /* 0x00000025ff5b7e24 */ /* 0x002fe2000f8e00ff */
        /* <DEDUP_REMOVED lines=8> */
[----:B------:R-:W-:Y:S03]  /*7fd0*/  @P6 SHF.L.U32 R93, R90, 0x1f, RZ ;  /* 0x0000001f5a5d6819 */ /* 0x000fe600000006ff */
        /* <DEDUP_REMOVED lines=83> */
.L_x_130:
[----:B------:R-:W-:Y:S05]  /*8510*/  BSYNC.RECONVERGENT B0 ;  /* 0x0000000000007941 */ /* 0x000fea0003800200 */
.L_x_129:
        /* <DEDUP_REMOVED lines=18> */
[----:B------:R-:W-:Y:S04]  /*8640*/  SHF.L.U32 R5, R90, 0x1f, RZ ;  /* 0x0000001f5a057819 */ /* 0x000fe800000006ff */
[----:B------:R-:W1:Y:S02]  /*8650*/  SYNCS.PHASECHK.TRANS64.TRYWAIT P0, [R92+URZ+0x60], R5 ;  /* 0x000060055c0075a7 */ /* 0x000e6400080011ff */
[----:B-1----:R-:W-:Y:S05]  /*8660*/  @!P0 BRA `(.L_x_135) ;  /* 0x00000034008c8947 */ /* 0x002fea0003800000 */
.L_x_134:
[----:B------:R-:W-:Y:S05]  /*8670*/  BSYNC B0 ;  /* 0x0000000000007941 */ /* 0x000fea0003800000 */
.L_x_133:
[----:B------:R-:W-:Y:S01]  /*8680*/  ISETP.NE.AND P0, PT, R89, RZ, PT ;  /* 0x000000ff5900720c */ /* 0x000fe20003f05270 */
[----:B------:R-:W-:Y:S11]  /*8690*/  VIADD R88, R88, 0x1 ;  /* 0x0000000158587836 */ /* 0x000ff60000000000 */
[----:B------:R-:W-:Y:S01]  /*86a0*/  @!UPT UIADD3 URZ, UPT, UPT, URZ, URZ, URZ ;  /* 0x000000fffffff290 */ /* 0x000fe2000fffe0ff */
[----:B------:R2:W4:Y:S04]  /*86b0*/  @P0 LDS.128 R56, [R4] ;  /* 0x0000000004380984 */ /* 0x0005280000000c00 */
[----:B------:R2:W2:Y:S04]  /*86c0*/  @P0 LDS.128 R52, [R3+0x10] ;  /* 0x0000100003340984 */ /* 0x0004a80000000c00 */
[----:B------:R2:W2:Y:S04]  /*86d0*/  @P0 LDS.128 R48, [R2+0x20] ;  /* 0x0000200002300984 */ /* 0x0004a80000000c00 */
[----:B------:R2:W2:Y:S01]  /*86e0*/  @P0 LDS.128 R44, [R0+0x30] ;  /* 0x00003000002c0984 */ /* 0x0004a20000000c00 */
[C---:B------:R-:W-:Y:S04]  /*86f0*/  ISETP.NE.AND P0, PT, R88.reuse, 0x4, PT ;  /* 0x000000045800780c */ /* 0x040fe80003f05270 */
[----:B-1----:R-:W-:Y:S02]  /*8700*/  SEL R5, RZ, 0x1, P0 ;  /* 0x00000001ff057807 */ /* 0x002fe40000000000 */
[----:B------:R-:W-:Y:S02]  /*8710*/  SEL R88, R88, RZ, P0 ;  /* 0x000000ff58587207 */ /* 0x000fe40000000000 */
[----:B------:R-:W-:Y:S02]  /*8720*/  LOP3.LUT R90, R90, R5, RZ, 0x3c, !PT ;  /* 0x000000055a5a7212 */ /* 0x000fe400078e3cff */
.L_x_132:
[----:B------:R-:W-:Y:S05]  /*8730*/  BSYNC B1 ;  /* 0x0000000000017941 */ /* 0x000fea0003800000 */
.L_x_131:
        /* <DEDUP_REMOVED lines=21> */
.L_x_136:
[----:B----4-:R-:W-:Y:S01]  /*8890*/  LOP3.LUT R20, R56, 0xffffe000, RZ, 0xc0, !PT ;  /* 0xffffe00038147812 */ /* 0x010fe200078ec0ff */
        /* <DEDUP_REMOVED lines=11> */
[----:B-1----:R-:W1:Y:S10]  /*8950*/  LDTM.x16 R4, tmem[UR4+0x40] ;  /* 0x00004004000479ee */ /* 0x002e740008240000 */
        /* <DEDUP_REMOVED lines=31> */
[----:B------:R1:W-:Y:S01]  /*8b50*/  STS.128 [R79], R36 ;  /* 0x000000244f007388 */ /* 0x0003e20000000c00 */
        /* <DEDUP_REMOVED lines=45> */
[----:B------:R-:W-:Y:S02]  /*8e30*/  UIADD3 UR8, UP0, UPT, UR52, 0x680, URZ ;  /* 0x0000068034087890 */ /* 0x000fe4000ff1e0ff */
[----:B------:R-:W-:Y:S02]  /*8e40*/  UIADD3 UR5, UPT, UPT, UR41, 0x40, URZ ;  /* 0x0000004029057890 */ /* 0x000fe4000fffe0ff */
[----:B------:R-:W-:Y:S01]  /*8e50*/  MOV R73, UR10 ;  /* 0x0000000a00497c02 */ /* 0x000fe20008000f00 */
[----:B------:R-:W-:Y:S01]  /*8e60*/  UIADD3.X UR9, UPT, UPT, URZ, UR53, URZ, UP0, !UPT ;  /* 0x00000035ff097290 */ /* 0x000fe200087fe4ff */
[----:B------:R-:W-:Y:S02]  /*8e70*/  UMOV UR6, UR42 ;  /* 0x0000002a00067c82 */ /* 0x000fe40008000000 */
[----:B------:R-:W-:Y:S01]  /*8e80*/  R2UR UR4, R73 ;  /* 0x00000000490472ca */ /* 0x000fe200000e0000 */
[----:B------:R-:W-:Y:S11]  /*8e90*/  UMOV UR7, UR36 ;  /* 0x0000002400077c82 */ /* 0x000ff60008000000 */
[----:B------:R-:W-:Y:S01]  /*8ea0*/  @!UPT UIADD3 URZ, UPT, UPT, URZ, URZ, URZ ;  /* 0x000000fffffff290 */ /* 0x000fe2000fffe0ff */
[----:B------:R2:W-:Y:S01]  /*8eb0*/  UTMASTG.3D [UR4], [UR8] ;  /* 0x00000004080073b5 */ /* 0x0005e20008010000 */
[----:B------:R0:W-:Y:S01]  /*8ec0*/  UTMACMDFLUSH ;  /* 0x00000000000079b7 */ /* 0x0001e20000000000 */
[----:B--2---:R-:W-:Y:S04]  /*8ed0*/  DEPBAR.LE SB0, 0x1 ;  /* 0x000080400000791a */ /* 0x004fe80000000000 */
.L_x_138:
[----:B------:R-:W-:Y:S05]  /*8ee0*/  BSYNC.RECONVERGENT B0 ;  /* 0x0000000000007941 */ /* 0x000fea0003800200 */
.L_x_137:
        /* <DEDUP_REMOVED lines=21> */
.L_x_142:
[----:B------:R-:W-:Y:S05]  /*9040*/  BSYNC B0 ;  /* 0x0000000000007941 */ /* 0x000fea0003800000 */
.L_x_141:
        /* <DEDUP_REMOVED lines=11> */
.L_x_140:
[----:B------:R-:W-:Y:S05]  /*9100*/  BSYNC B1 ;  /* 0x0000000000017941 */ /* 0x000fea0003800000 */
.L_x_139:
        /* <DEDUP_REMOVED lines=21> */
.L_x_144:
        /* <DEDUP_REMOVED lines=98> */
.L_x_146:
[----:B------:R-:W-:Y:S05]  /*9880*/  BSYNC.RECONVERGENT B0 ;  /* 0x0000000000007941 */ /* 0x000fea0003800200 */
.L_x_145:
        /* <DEDUP_REMOVED lines=21> */
.L_x_150:
[----:B------:R-:W-:Y:S05]  /*99e0*/  BSYNC B0 ;  /* 0x0000000000007941 */ /* 0x000fea0003800000 */
.L_x_149:
        /* <DEDUP_REMOVED lines=11> */
.L_x_148:
[----:B------:R-:W-:Y:S05]  /*9aa0*/  BSYNC B1 ;  /* 0x0000000000017941 */ /* 0x000fea0003800000 */
.L_x_147:
        /* <DEDUP_REMOVED lines=21> */
.L_x_152:
        /* <DEDUP_REMOVED lines=98> */
.L_x_154:
[----:B------:R-:W-:Y:S05]  /*a220*/  BSYNC.RECONVERGENT B0 ;  /* 0x0000000000007941 */ /* 0x000fea0003800200 */
.L_x_153:
        /* <DEDUP_REMOVED lines=13> */
[C---:B------:R-:W-:Y:S01]  /*a300*/  @P1 IMAD R3, R88.reuse, 0x2000, R79 ;  /* 0x0000200058031824 */ /* 0x040fe200078e024f */
[C---:B------:R-:W-:Y:S01]  /*a310*/  @P1 LEA R0, R88.reuse, R77, 0xd ;  /* 0x0000004d58001211 */ /* 0x040fe200078e68ff */
[C---:B------:R-:W-:Y:S02]  /*a320*/  @P1 IMAD R2, R88.reuse, 0x2000, R78 ;  /* 0x0000200058021824 */ /* 0x040fe400078e024e */
[----:B------:R-:W-:Y:S01]  /*a330*/  @P1 IMAD R88, R88, 0x2000, R85 ;  /* 0x0000200058581824 */ /* 0x000fe200078e0255 */
[----:B------:R-:W-:Y:S06]  /*a340*/  @P0 BRA `(.L_x_158) ;  /* 0x00000000000c0947 */ /* 0x000fec0003800000 */
[----:B-1----:R-:W-:Y:S04]  /*a350*/  SHF.L.U32 R5, R90, 0x1f, RZ ;  /* 0x0000001f5a057819 */ /* 0x002fe800000006ff */
[----:B------:R-:W1:Y:S02]  /*a360*/  SYNCS.PHASECHK.TRANS64.TRYWAIT P0, [R92+URZ+0x60], R5 ;  /* 0x000060055c0075a7 */ /* 0x000e6400080011ff */
[----:B-1----:R-:W-:Y:S05]  /*a370*/  @!P0 BRA `(.L_x_159) ;  /* 0x0000001800848947 */ /* 0x002fea0003800000 */
.L_x_158:
[----:B------:R-:W-:Y:S05]  /*a380*/  BSYNC B0 ;  /* 0x0000000000007941 */ /* 0x000fea0003800000 */
.L_x_157:
[----:B------:R-:W-:Y:S11]  /*a390*/  ISETP.NE.AND P0, PT, R89, RZ, PT ;  /* 0x000000ff5900720c */ /* 0x000ff60003f05270 */
[----:B------:R-:W-:Y:S02]  /*a3a0*/  @!UPT UIADD3 URZ, UPT, UPT, URZ, URZ, URZ ;  /* 0x000000fffffff290 */ /* 0x000fe4000fffe0ff */
[----:B------:R2:W4:Y:S04]  /*a3b0*/  @P0 LDS.128 R56, [R3] ;  /* 0x0000000003380984 */ /* 0x0005280000000c00 */
[----:B------:R2:W1:Y:S04]  /*a3c0*/  @P0 LDS.128 R52, [R2+0x10] ;  /* 0x0000100002340984 */ /* 0x0004680000000c00 */
[----:B------:R2:W1:Y:S04]  /*a3d0*/  @P0 LDS.128 R48, [R0+0x20] ;  /* 0x0000200000300984 */ /* 0x0004680000000c00 */
[----:B------:R2:W1:Y:S02]  /*a3e0*/  @P0 LDS.128 R44, [R88+0x30] ;  /* 0x00003000582c0984 */ /* 0x0004640000000c00 */
.L_x_156:
[----:B------:R-:W-:Y:S05]  /*a3f0*/  BSYNC B1 ;  /* 0x0000000000017941 */ /* 0x000fea0003800000 */
.L_x_155:
        /* <DEDUP_REMOVED lines=21> */
.L_x_160:
[----:B------:R-:W-:Y:S01]  /*a550*/  ISETP.NE.AND P0, PT, R81, RZ, PT ;  /* 0x000000ff5100720c */ /* 0x000fe20003f05270 */
[----:B------:R-:W-:Y:S05]  /*a560*/  WARPSYNC.ALL ;  /* 0x0000000000007948 */ /* 0x000fea0003800000 */
[----:B------:R-:W-:Y:S01]  /*a570*/  R2UR UR4, R34 ;  /* 0x00000000220472ca */ /* 0x000fe200000e0000 */
[----:B------:R-:W-:Y:S01]  /*a580*/  BSSY.RECONVERGENT B0, `(.L_x_161) ;  /* 0x000005c000007945 */ /* 0x000fe20003800200 */
[----:B------:R-:W-:Y:S02]  /*a590*/  R2UR UR5, R87 ;  /* 0x00000000570572ca */ /* 0x000fe400000e0000 */
[----:B----4-:R-:W-:Y:S02]  /*a5a0*/  LOP3.LUT R0, R56, 0xffffe000, RZ, 0xc0, !PT ;  /* 0xffffe00038007812 */ /* 0x010fe400078ec0ff */
[----:B------:R-:W-:Y:S02]  /*a5b0*/  LOP3.LUT R2, R57, 0xffffe000, RZ, 0xc0, !PT ;  /* 0xffffe00039027812 */ /* 0x000fe400078ec0ff */
[----:B------:R-:W-:Y:S02]  /*a5c0*/  LOP3.LUT R3, R58, 0xffffe000, RZ, 0xc0, !PT ;  /* 0xffffe0003a037812 */ /* 0x000fe400078ec0ff */
[----:B------:R-:W-:Y:S02]  /*a5d0*/  LOP3.LUT R20, R59, 0xffffe000, RZ, 0xc0, !PT ;  /* 0xffffe0003b147812 */ /* 0x000fe400078ec0ff */
[----:B-1----:R-:W-:Y:S01]  /*a5e0*/  LOP3.LUT R21, R52, 0xffffe000, RZ, 0xc0, !PT ;  /* 0xffffe00034157812 */ /* 0x002fe200078ec0ff */
[----:B------:R-:W1:Y:S01]  /*a5f0*/  LDTM.x16 R4, tmem[UR4+0x70] ;  /* 0x00007004000479ee */ /* 0x000e620008240000 */
[----:B------:R-:W-:Y:S01]  /*a600*/  LOP3.LUT R36, R53, 0xffffe000, RZ, 0xc0, !PT ;  /* 0xffffe00035247812 */ /* 0x000fe200078ec0ff */
[----:B------:R-:W-:Y:S01]  /*a610*/  UIADD3 UR5, UPT, UPT, UR5, 0xf0, URZ ;  /* 0x000000f005057890 */ /* 0x000fe2000fffe0ff */
[----:B------:R-:W-:Y:S01]  /*a620*/  LOP3.LUT R37, R54, 0xffffe000, RZ, 0xc0, !PT ;  /* 0xffffe00036257812 */ /* 0x000fe200078ec0ff */
[----:B------:R-:W-:Y:S01]  /*a630*/  NOP ;  /* 0x0000000000007918 */ /* 0x000fe20000000000 */
[----:B------:R-:W-:Y:S01]  /*a640*/  LOP3.LUT R38, R55, 0xffffe000, RZ, 0xc0, !PT ;  /* 0xffffe00037267812 */ /* 0x000fe200078ec0ff */
[----:B------:R-:W-:Y:S01]  /*a650*/  UPRMT UR5, UR37, 0x654, UR5 ;  /* 0x0000065425057896 */ /* 0x000fe20008000005 */
[----:B------:R-:W-:Y:S02]  /*a660*/  LOP3.LUT R39, R48, 0xffffe000, RZ, 0xc0, !PT ;  /* 0xffffe00030277812 */ /* 0x000fe400078ec0ff */
[----:B------:R-:W-:Y:S02]  /*a670*/  LOP3.LUT R40, R49, 0xffffe000, RZ, 0xc0, !PT ;  /* 0xffffe00031287812 */ /* 0x000fe400078ec0ff */
[----:B------:R-:W-:Y:S02]  /*a680*/  LOP3.LUT R41, R50, 0xffffe000, RZ, 0xc0, !PT ;  /* 0xffffe00032297812 */ /* 0x000fe400078ec0ff */
[----:B------:R-:W-:Y:S02]  /*a690*/  LOP3.LUT R42, R51, 0xffffe000, RZ, 0xc0, !PT ;  /* 0xffffe000332a7812 */ /* 0x000fe400078ec0ff */
[----:B-1----:R-:W-:Y:S01]  /*a6a0*/  SYNCS.ARRIVE.TRANS64.RED.A1T0 RZ, [UR5], RZ ;  /* 0x000000ffffff79a7 */ /* 0x002fe20008100405 */
[----:B------:R-:W-:Y:S02]  /*a6b0*/  LOP3.LUT R43, R44, 0xffffe000, RZ, 0xc0, !PT ;  /* 0xffffe0002c2b7812 */ /* 0x000fe400078ec0ff */
[----:B------:R-:W-:Y:S02]  /*a6c0*/  LOP3.LUT R44, R45, 0xffffe000, RZ, 0xc0, !PT ;  /* 0xffffe0002d2c7812 */ /* 0x000fe400078ec0ff */
[----:B------:R-:W-:Y:S02]  /*a6d0*/  LOP3.LUT R45, R46, 0xffffe000, RZ, 0xc0, !PT ;  /* 0xffffe0002e2d7812 */ /* 0x000fe400078ec0ff */
[----:B------:R-:W-:Y:S01]  /*a6e0*/  LOP3.LUT R46, R47, 0xffffe000, RZ, 0xc0, !PT ;  /* 0xffffe0002f2e7812 */ /* 0x000fe200078ec0ff */
[C---:B------:R-:W-:Y:S01]  /*a6f0*/  FMUL R4, R32.reuse, R4 ;  /* 0x0000000420047220 */ /* 0x040fe20000400000 */
[C---:B------:R-:W-:Y:S01]  /*a700*/  FMUL R5, R32.reuse, R5 ;  /* 0x0000000520057220 */ /* 0x040fe20000400000 */
[C---:B------:R-:W-:Y:S01]  /*a710*/  FMUL R6, R32.reuse, R6 ;  /* 0x0000000620067220 */ /* 0x040fe20000400000 */
[C---:B------:R-:W-:Y:S01]  /*a720*/  FMUL R7, R32.reuse, R7 ;  /* 0x0000000720077220 */ /* 0x040fe20000400000 */
[C---:B------:R-:W-:Y:S01]  /*a730*/  FFMA R4, R35.reuse, R0, R4 ;  /* 0x0000000023047223 */ /* 0x040fe20000000004 */
[C---:B------:R-:W-:Y:S01]  /*a740*/  FFMA R5, R35.reuse, R2, R5 ;  /* 0x0000000223057223 */ /* 0x040fe20000000005 */
[C---:B------:R-:W-:Y:S01]  /*a750*/  FFMA R6, R35.reuse, R3, R6 ;  /* 0x0000000323067223 */ /* 0x040fe20000000006 */
[C---:B------:R-:W-:Y:S01]  /*a760*/  FFMA R7, R35.reuse, R20, R7 ;  /* 0x0000001423077223 */ /* 0x040fe20000000007 */
[C---:B------:R-:W-:Y:S01]  /*a770*/  FMUL R8, R32.reuse, R8 ;  /* 0x0000000820087220 */ /* 0x040fe20000400000 */
        /* <DEDUP_REMOVED lines=9> */
[----:B------:R-:W-:Y:S01]  /*a810*/  F2FP.TF32.F32.PACK_B R7, R7 ;  /* 0x00000007ff07723e */ /* 0x000fe200024050ff */
[C---:B------:R-:W-:Y:S01]  /*a820*/  FFMA R11, R35.reuse, R38, R11 ;  /* 0x00000026230b7223 */ /* 0x040fe2000000000b */
[C---:B------:R-:W-:Y:S01]  /*a830*/  FMUL R12, R32.reuse, R12 ;  /* 0x0000000c200c7220 */ /* 0x040fe20000400000 */
[----:B------:R-:W-:Y:S01]  /*a840*/  F2FP.TF32.F32.PACK_B R8, R8 ;  /* 0x00000008ff08723e */ /* 0x000fe200024050ff */
[C---:B------:R-:W-:Y:S01]  /*a850*/  FMUL R13, R32.reuse, R13 ;  /* 0x0000000d200d7220 */ /* 0x040fe20000400000 */
[----:B------:R1:W-:Y:S01]  /*a860*/  STS.128 [R79+0x6000], R4 ;  /* 0x006000044f007388 */ /* 0x0003e20000000c00 */
        /* <DEDUP_REMOVED lines=8> */
[C---:B------:R-:W-:Y:S01]  /*a8f0*/  FFMA R15, R35.reuse, R42, R15 ;  /* 0x0000002a230f7223 */ /* 0x040fe2000000000f */
[C---:B------:R-:W-:Y:S01]  /*a900*/  FMUL R16, R32.reuse, R16 ;  /* 0x0000001020107220 */ /* 0x040fe20000400000 */
[----:B------:R-:W-:Y:S01]  /*a910*/  F2FP.TF32.F32.PACK_B R12, R12 ;  /* 0x0000000cff0c723e */ /* 0x000fe200024050ff */
[----:B------:R1:W-:Y:S01]  /*a920*/  STS.128 [R78+0x6010], R8 ;  /* 0x006010084e007388 */ /* 0x0003e20000000c00 */
[C---:B------:R-:W-:Y:S01]  /*a930*/  FMUL R17, R32.reuse, R17 ;  /* 0x0000001120117220 */ /* 0x040fe20000400000 */
[C---:B------:R-:W-:Y:S01]  /*a940*/  FMUL R18, R32.reuse, R18 ;  /* 0x0000001220127220 */ /* 0x040fe20000400000 */
[----:B------:R-:W-:Y:S01]  /*a950*/  FMUL R19, R32, R19 ;  /* 0x0000001320137220 */ /* 0x000fe20000400000 */
[----:B------:R-:W-:Y:S01]  /*a960*/  F2FP.TF32.F32.PACK_B R13, R13 ;  /* 0x0000000dff0d723e */ /* 0x000fe200024050ff */
[C---:B------:R-:W-:Y:S01]  /*a970*/  FFMA R16, R35.reuse, R43, R16 ;  /* 0x0000002b23107223 */ /* 0x040fe20000000010 */
[----:B------:R-:W-:Y:S01]  /*a980*/  F2FP.TF32.F32.PACK_B R14, R14 ;  /* 0x0000000eff0e723e */ /* 0x000fe200024050ff */
[C---:B------:R-:W-:Y:S01]  /*a990*/  FFMA R17, R35.reuse, R44, R17 ;  /* 0x0000002c23117223 */ /* 0x040fe20000000011 */
[----:B------:R-:W-:Y:S01]  /*a9a0*/  F2FP.TF32.F32.PACK_B R15, R15 ;  /* 0x0000000fff0f723e */ /* 0x000fe200024050ff */
[C---:B------:R-:W-:Y:S01]  /*a9b0*/  FFMA R18, R35.reuse, R45, R18 ;  /* 0x0000002d23127223 */ /* 0x040fe20000000012 */
[----:B------:R-:W-:Y:S01]  /*a9c0*/  FFMA R19, R35, R46, R19 ;  /* 0x0000002e23137223 */ /* 0x000fe20000000013 */
[----:B------:R-:W-:Y:S02]  /*a9d0*/  F2FP.TF32.F32.PACK_B R16, R16 ;  /* 0x00000010ff10723e */ /* 0x000fe400024050ff */
[----:B------:R1:W-:Y:S01]  /*a9e0*/  STS.128 [R77+0x6020], R12 ;  /* 0x0060200c4d007388 */ /* 0x0003e20000000c00 */
[----:B------:R-:W-:Y:S02]  /*a9f0*/  F2FP.TF32.F32.PACK_B R17, R17 ;  /* 0x00000011ff11723e */ /* 0x000fe400024050ff */
        /* <DEDUP_REMOVED lines=20> */
.L_x_162:
[----:B------:R-:W-:Y:S05]  /*ab40*/  BSYNC.RECONVERGENT B0 ;  /* 0x0000000000007941 */ /* 0x000fea0003800200 */
.L_x_161:
[----:B------:R-:W-:Y:S01]  /*ab50*/  BAR.SYNC.DEFER_BLOCKING 0x1, 0x80 ;  /* 0x0042000000007b1d */ /* 0x000fe20000010000 */
[----:B------:R-:W-:Y:S01]  /*ab60*/  UISETP.NE.AND UP0, UPT, UR49, -0x8, UPT ;  /* 0xfffffff83100788c */ /* 0x000fe2000bf05270 */
[----:B------:R-:W-:Y:S08]  /*ab70*/  IADD3 R0, PT, PT, R30, 0x1, RZ ;  /* 0x000000011e007810 */ /* 0x000ff00007ffe0ff */
[----:B------:R-:W-:Y:S05]  /*ab80*/  BRA.U !UP0, `(.L_x_163) ;  /* 0x0000000108287547 */ /* 0x000fea000b800000 */
[----:B------:R-:W-:Y:S01]  /*ab90*/  ISETP.NE.AND P0, PT, R86, RZ, PT ;  /* 0x000000ff5600720c */ /* 0x000fe20003f05270 */
[----:B------:R-:W-:Y:S01]  /*aba0*/  IMAD.U32 R3, RZ, RZ, UR51 ;  /* 0x00000033ff037e24 */ /* 0x000fe2000f8e00ff */
[----:B------:R-:W-:Y:S01]  /*abb0*/  UIADD3 UR51, UPT, UPT, UR51, 0x1, URZ ;  /* 0x0000000133337890 */ /* 0x000fe2000fffe0ff */
[----:B------:R-:W-:Y:S03]  /*abc0*/  IMAD.U32 R2, RZ, RZ, UR37 ;  /* 0x00000025ff027e24 */ /* 0x000fe6000f8e00ff */
[----:B------:R-:W-:Y:S04]  /*abd0*/  UISETP.NE.AND UP0, UPT, UR51, 0x4, UPT ;  /* 0x000000043300788c */ /* 0x000fe8000bf05270 */
[----:B------:R-:W-:Y:S03]  /*abe0*/  USEL UR51, UR51, URZ, UP0 ;  /* 0x000000ff33337287 */ /* 0x000fe60008000000 */
[----:B------:R-:W-:Y:S05]  /*abf0*/  @P0 LEA R3, R3, UR48, 0x3 ;  /* 0x0000003003030c11 */ /* 0x000fea000f8e18ff */
[----:B------:R-:W-:Y:S05]  /*ac00*/  @P0 VIADD R3, R3, 0x80 ;  /* 0x0000008003030836 */ /* 0x000fea0000000000 */
[----:B------:R-:W-:Y:S04]  /*ac10*/  @P0 PRMT R2, R2, 0x654, R3 ;  /* 0x0000065402020816 */ /* 0x000fe80000000003 */
[----:B------:R2:W-:Y:S03]  /*ac20*/  @P0 SYNCS.ARRIVE.TRANS64.RED.A1T0 RZ, [R2+URZ], RZ ;  /* 0x000000ff02ff09a7 */ /* 0x0005e600081004ff */
.L_x_163:
[----:B------:R-:W-:Y:S01]  /*ac30*/  ISETP.NE.AND P2, PT, R82, RZ, PT ;  /* 0x000000ff5200720c */ /* 0x000fe20003f45270 */
[----:B------:R-:W-:Y:S01]  /*ac40*/  UIADD3 UR49, UPT, UPT, UR49, 0x8, URZ ;  /* 0x0000000831317890 */ /* 0x000fe2000fffe0ff */
[----:B------:R-:W-:Y:S01]  /*ac50*/  ISETP.NE.AND P0, PT, R84, 0x2, PT ;  /* 0x000000025400780c */ /* 0x000fe20003f05270 */
[----:B------:R-:W-:Y:S01]  /*ac60*/  IMAD.IADD R20, R29, 0x1, R66 ;  /* 0x000000011d147824 */ /* 0x000fe200078e0242 */
[----:B------:R-:W-:Y:S01]  /*ac70*/  ISETP.NE.AND P1, PT, R0, 0x4, PT ;  /* 0x000000040000780c */ /* 0x000fe20003f25270 */
[----:B------:R-:W-:Y:S01]  /*ac80*/  IMAD.IADD R21, R31, 0x1, R68 ;  /* 0x000000011f157824 */ /* 0x000fe200078e0244 */
[----:B--2---:R-:W-:Y:S02]  /*ac90*/  SEL R2, RZ, 0x1, P0 ;  /* 0x00000001ff027807 */ /* 0x004fe40000000000 */
[----:B------:R-:W-:Y:S02]  /*aca0*/  SEL R3, RZ, 0x1, P1 ;  /* 0x00000001ff037807 */ /* 0x000fe40000800000 */
[----:B------:R-:W-:Y:S02]  /*acb0*/  LOP3.LUT R75, R75, R2, RZ, 0x3c, !PT ;  /* 0x000000024b4b7212 */ /* 0x000fe400078e3cff */
[----:B------:R-:W-:Y:S02]  /*acc0*/  LOP3.LUT R76, R76, R3, RZ, 0x3c, !PT ;  /* 0x000000034c4c7212 */ /* 0x000fe400078e3cff */
[----:B------:R-:W-:Y:S02]  /*acd0*/  @P2 R2UR UR36, R74 ;  /* 0x000000004a2422ca */ /* 0x000fe400000e0000 */
[----:B------:R-:W-:Y:S02]  /*ace0*/  SEL R84, R84, RZ, P0 ;  /* 0x000000ff54547207 */ /* 0x000fe40000000000 */
[----:B------:R-:W-:Y:S01]  /*acf0*/  SEL R30, R0, RZ, P1 ;  /* 0x000000ff001e7207 */ /* 0x000fe20000800000 */
[----:B------:R-:W-:Y:S10]  /*ad00*/  @P2 BRA `(.L_x_164) ;  /* 0xffffffa400a82947 */ /* 0x000ff4000383ffff */
[----:B------:R-:W-:-:S09]  /*ad10*/  UISETP.NE.AND UP0, UPT, UR50, URZ, UPT ;  /* 0x000000ff3200728c */ /* 0x000fd2000bf05270 */
[----:B------:R-:W-:Y:S05]  /*ad20*/  BRA.U !UP0, `(.L_x_165) ;  /* 0x0000000108487547 */ /* 0x000fea000b800000 */
[----:B------:R-:W2:Y:S02]  /*ad30*/  LDCU.64 UR4, c[0x0][0x890] ;  /* 0x00011200ff0477ac */ /* 0x000ea40008000a00 */
[----:B--2---:R-:W-:-:S04]  /*ad40*/  UISETP.NE.U32.AND UP0, UPT, UR4, URZ, UPT ;  /* 0x000000ff0400728c */ /* 0x004fc8000bf05070 */
[----:B------:R-:W-:-:S09]  /*ad50*/  UISETP.NE.AND.EX UP0, UPT, UR5, URZ, UPT, UP0 ;  /* 0x000000ff0500728c */ /* 0x000fd2000bf05300 */
[----:B------:R-:W-:Y:S05]  /*ad60*/  BRA.U UP0, `(.L_x_166) ;  /* 0x00000001000c7547 */ /* 0x000fea000b800000 */
[----:B------:R-:W-:-:S13]  /*ad70*/  FSETP.NEU.AND P0, PT, R35, RZ, PT ;  /* 0x000000ff2300720b */ /* 0x000fda0003f0d000 */
[----:B------:R-:W-:Y:S05]  /*ad80*/  @!P0 EXIT ;  /* 0x000000000000894d */ /* 0x000fea0003800000 */
[----:B------:R-:W-:Y:S05]  /*ad90*/  BRA `(.L_x_165) ;  /* 0x00000000002c7947 */ /* 0x000fea0003800000 */
.L_x_166:
[----:B------:R-:W-:Y:S01]  /*ada0*/  ISETP.NE.AND P0, PT, R83, RZ, PT ;  /* 0x000000ff5300720c */ /* 0x000fe20003f05270 */
[----:B------:R-:W-:-:S12]  /*adb0*/  BSSY.RECONVERGENT B0, `(.L_x_165) ;  /* 0x0000009000007945 */ /* 0x000fd80003800200 */
[----:B------:R-:W-:Y:S05]  /*adc0*/  @P0 BRA `(.L_x_167) ;  /* 0x0000000000140947 */ /* 0x000fea0003800000 */
[----:B------:R-:W2:Y:S02]  /*add0*/  LDCU.64 UR4, c[0x0][0x888] ;  /* 0x00011100ff0477ac */ /* 0x000ea40008000a00 */
[----:B--2---:R-:W-:-:S04]  /*ade0*/  ISETP.NE.U32.AND P0, PT, RZ, UR4, PT ;  /* 0x00000004ff007c0c */ /* 0x004fc8000bf05070 */
[----:B------:R-:W-:-:S13]  /*adf0*/  ISETP.NE.AND.EX P0, PT, RZ, UR5, PT, P0 ;  /* 0x00000005ff007c0c */ /* 0x000fda000bf05300 */
[----:B------:R-:W-:Y:S05]  /*ae00*/  @!P0 EXIT ;  /* 0x000000000000894d */ /* 0x000fea0003800000 */
[----:B------:R-:W-:Y:S05]  /*ae10*/  BRA `(.L_x_168) ;  /* 0x0000000000087947 */ /* 0x000fea0003800000 */
.L_x_167:
[----:B------:R-:W-:-:S13]  /*ae20*/  FSETP.NEU.AND P0, PT, R35, RZ, PT ;  /* 0x000000ff2300720b */ /* 0x000fda0003f0d000 */
[----:B------:R-:W-:Y:S05]  /*ae30*/  @!P0 EXIT ;  /* 0x000000000000894d */ /* 0x000fea0003800000 */
.L_x_168:
[----:B------:R-:W-:Y:S05]  /*ae40*/  BSYNC.RECONVERGENT B0 ;  /* 0x0000000000007941 */ /* 0x000fea0003800200 */
.L_x_165:
[----:B------:R-:W-:Y:S01]  /*ae50*/  ULEA UR4, UR51, UR48, 0x3 ;  /* 0x0000003033047291 */ /* 0x000fe2000f8e18ff */
[----:B------:R-:W-:-:S04]  /*ae60*/  DEPBAR.LE SB0, 0x0 ;  /* 0x000080000000791a */ /* 0x000fc80000000000 */
[----:B------:R-:W-:-:S04]  /*ae70*/  UIADD3 UR4, UPT, UPT, UR4, 0x80, URZ ;  /* 0x0000008004047890 */ /* 0x000fc8000fffe0ff */
[----:B------:R-:W-:-:S09]  /*ae80*/  UPRMT UR4, UR37, 0x654, UR4 ;  /* 0x0000065425047896 */ /* 0x000fd20008000004 */
[----:B------:R-:W-:Y:S01]  /*ae90*/  SYNCS.ARRIVE.TRANS64.RED.A1T0 RZ, [UR4], RZ ;  /* 0x000000ffffff79a7 */ /* 0x000fe20008100404 */
[----:B------:R-:W-:Y:S05]  /*aea0*/  EXIT ;  /* 0x000000000000794d */ /* 0x000fea0003800000 */
.L_x_19:
[----:B--2---:R2:W1:Y:S02]  /*aeb0*/  SYNCS.PHASECHK.TRANS64.TRYWAIT P0, [R3+URZ+0x120], R2 ;  /* 0x00012002030075a7 */ /* 0x00446400080011ff */
[----:B-1----:R-:W-:Y:S05]  /*aec0*/  @!P0 NANOSLEEP.SYNCS 0x989680 ;  /* 0x009896800000895d */ /* 0x002fea0003900000 */
[----:B------:R-:W1:Y:S02]  /*aed0*/  @!P0 SYNCS.PHASECHK.TRANS64 P0, [R3+URZ+0x120], R2 ;  /* 0x00012002030085a7 */ /* 0x000e6400080010ff */
[----:B-1----:R-:W-:Y:S05]  /*aee0*/  @!P0 BRA `(.L_x_19) ;  /* 0xfffffffc00f08947 */ /* 0x002fea000383ffff */
[----:B------:R-:W-:Y:S05]  /*aef0*/  BRA `(.L_x_169) ;  /* 0xffffff6400cc7947 */ /* 0x000fea000383ffff */
.L_x_22:
[----:B-1----:R-:W-:-:S07]  /*af00*/  MOV R2, UR33 ;  /* 0x0000002100027c02 */ /* 0x002fce0008000f00 */
.L_x_170:
[----:B-1----:R1:W2:Y:S02]  /*af10*/  SYNCS.PHASECHK.TRANS64.TRYWAIT P0, [R2+URZ+0x30], R5 ;  /* 0x00003005020075a7 */ /* 0x0022a400080011ff */
[----:B--2---:R-:W-:Y:S05]  /*af20*/  @!P0 NANOSLEEP.SYNCS 0x989680 ;  /* 0x009896800000895d */ /* 0x004fea0003900000 */
[----:B------:R-:W2:Y:S02]  /*af30*/  @!P0 SYNCS.PHASECHK.TRANS64 P0, [R2+URZ+0x30], R5 ;  /* 0x00003005020085a7 */ /* 0x000ea400080010ff */
[----:B--2---:R-:W-:Y:S05]  /*af40*/  @!P0 BRA `(.L_x_170) ;  /* 0xfffffffc00f08947 */ /* 0x004fea000383ffff */
[----:B------:R-:W-:Y:S05]  /*af50*/  BRA `(.L_x_21) ;  /* 0xffffff68001c7947 */ /* 0x000fea000383ffff */
.L_x_28:
[----:B-1----:R-:W-:-:S07]  /*af60*/  MOV R2, UR17 ;  /* 0x0000001100027c02 */ /* 0x002fce0008000f00 */
.L_x_171:
[----:B-1----:R1:W2:Y:S02]  /*af70*/  SYNCS.PHASECHK.TRANS64.TRYWAIT P0, [R2+URZ+0x30], R5 ;  /* 0x00003005020075a7 */ /* 0x0022a400080011ff */
[----:B--2---:R-:W-:Y:S05]  /*af80*/  @!P0 NANOSLEEP.SYNCS 0x989680 ;  /* 0x009896800000895d */ /* 0x004fea0003900000 */
[----:B------:R-:W2:Y:S02]  /*af90*/  @!P0 SYNCS.PHASECHK.TRANS64 P0, [R2+URZ+0x30], R5 ;  /* 0x00003005020085a7 */ /* 0x000ea400080010ff */
[----:B--2---:R-:W-:Y:S05]  /*afa0*/  @!P0 BRA `(.L_x_171) ;  /* 0xfffffffc00f08947 */ /* 0x004fea000383ffff */
[----:B------:R-:W-:Y:S05]  /*afb0*/  BRA `(.L_x_27) ;  /* 0xffffff6800c07947 */ /* 0x000fea000383ffff */
.L_x_32:
[----:B-1----:R1:W2:Y:S02]  /*afc0*/  SYNCS.PHASECHK.TRANS64.TRYWAIT P0, [R2+URZ+0xb0], R3 ;  /* 0x0000b003020075a7 */ /* 0x0022a400080011ff */
[----:B--2---:R-:W-:Y:S05]  /*afd0*/  @!P0 NANOSLEEP.SYNCS 0x989680 ;  /* 0x009896800000895d */ /* 0x004fea0003900000 */
[----:B------:R-:W2:Y:S02]  /*afe0*/  @!P0 SYNCS.PHASECHK.TRANS64 P0, [R2+URZ+0xb0], R3 ;  /* 0x0000b003020085a7 */ /* 0x000ea400080010ff */
[----:B--2---:R-:W-:Y:S05]  /*aff0*/  @!P0 BRA `(.L_x_32) ;  /* 0xfffffffc00f08947 */ /* 0x004fea000383ffff */
[----:B------:R-:W-:Y:S05]  /*b000*/  BRA `(.L_x_172) ;  /* 0xffffff6c004c7947 */ /* 0x000fea000383ffff */
.L_x_36:
[----:B----4-:R-:W-:-:S07]  /*b010*/  MOV R0, UR5 ;  /* 0x0000000500007c02 */ /* 0x010fce0008000f00 */
.L_x_173:
[----:B-1----:R1:W2:Y:S02]  /*b020*/  SYNCS.PHASECHK.TRANS64.TRYWAIT P0, [R0+URZ], R3 ;  /* 0x00000003000075a7 */ /* 0x0022a400080011ff */
[----:B--2---:R-:W-:Y:S05]  /*b030*/  @!P0 NANOSLEEP.SYNCS 0x989680 ;  /* 0x009896800000895d */ /* 0x004fea0003900000 */
[----:B------:R-:W2:Y:S02]  /*b040*/  @!P0 SYNCS.PHASECHK.TRANS64 P0, [R0+URZ], R3 ;  /* 0x00000003000085a7 */ /* 0x000ea400080010ff */
[----:B--2---:R-:W-:Y:S05]  /*b050*/  @!P0 BRA `(.L_x_173) ;  /* 0xfffffffc00f08947 */ /* 0x004fea000383ffff */
[----:B------:R-:W-:Y:S05]  /*b060*/  BRA `(.L_x_174) ;  /* 0xffffff7000bc7947 */ /* 0x000fea000383ffff */
.L_x_37:
[----:B----4-:R-:W-:-:S07]  /*b070*/  MOV R0, UR5 ;  /* 0x0000000500007c02 */ /* 0x010fce0008000f00 */
.L_x_175:
[----:B-1----:R1:W2:Y:S02]  /*b080*/  SYNCS.PHASECHK.TRANS64.TRYWAIT P0, [R0+URZ], R3 ;  /* 0x00000003000075a7 */ /* 0x0022a400080011ff */
[----:B--2---:R-:W-:Y:S05]  /*b090*/  @!P0 NANOSLEEP.SYNCS 0x989680 ;  /* 0x009896800000895d */ /* 0x004fea0003900000 */
[----:B------:R-:W2:Y:S02]  /*b0a0*/  @!P0 SYNCS.PHASECHK.TRANS64 P0, [R0+URZ], R3 ;  /* 0x00000003000085a7 */ /* 0x000ea400080010ff */
[----:B--2---:R-:W-:Y:S05]  /*b0b0*/  @!P0 BRA `(.L_x_175) ;  /* 0xfffffffc00f08947 */ /* 0x004fea000383ffff */
[----:B------:R-:W-:Y:S05]  /*b0c0*/  BRA `(.L_x_176) ;  /* 0xffffff7000c87947 */ /* 0x000fea000383ffff */
.L_x_38:
[----:B----4-:R-:W-:-:S07]  /*b0d0*/  MOV R0, UR5 ;  /* 0x0000000500007c02 */ /* 0x010fce0008000f00 */
.L_x_177:
[----:B-1----:R1:W2:Y:S02]  /*b0e0*/  SYNCS.PHASECHK.TRANS64.TRYWAIT P0, [R0+URZ], R3 ;  /* 0x00000003000075a7 */ /* 0x0022a400080011ff */
[----:B--2---:R-:W-:Y:S05]  /*b0f0*/  @!P0 NANOSLEEP.SYNCS 0x989680 ;  /* 0x009896800000895d */ /* 0x004fea0003900000 */
[----:B------:R-:W2:Y:S02]  /*b100*/  @!P0 SYNCS.PHASECHK.TRANS64 P0, [R0+URZ], R3 ;  /* 0x00000003000085a7 */ /* 0x000ea400080010ff */
[----:B--2---:R-:W-:Y:S05]  /*b110*/  @!P0 BRA `(.L_x_177) ;  /* 0xfffffffc00f08947 */ /* 0x004fea000383ffff */
[----:B------:R-:W-:Y:S05]  /*b120*/  BRA `(.L_x_178) ;  /* 0xffffff7000d47947 */ /* 0x000fea000383ffff */
.L_x_39:
[----:B----4-:R-:W-:-:S07]  /*b130*/  MOV R0, UR5 ;  /* 0x0000000500007c02 */ /* 0x010fce0008000f00 */
.L_x_179:
[----:B-1----:R1:W2:Y:S02]  /*b140*/  SYNCS.PHASECHK.TRANS64.TRYWAIT P0, [R0+URZ], R3 ;  /* 0x00000003000075a7 */ /* 0x0022a400080011ff */
[----:B--2---:R-:W-:Y:S05]  /*b150*/  @!P0 NANOSLEEP.SYNCS 0x989680 ;  /* 0x009896800000895d */ /* 0x004fea0003900000 */
[----:B------:R-:W2:Y:S02]  /*b160*/  @!P0 SYNCS.PHASECHK.TRANS64 P0, [R0+URZ], R3 ;  /* 0x00000003000085a7 */ /* 0x000ea400080010ff */
[----:B--2---:R-:W-:Y:S05]  /*b170*/  @!P0 BRA `(.L_x_179) ;  /* 0xfffffffc00f08947 */ /* 0x004fea000383ffff */
[----:B------:R-:W-:Y:S05]  /*b180*/  BRA `(.L_x_180) ;  /* 0xffffff7000e07947 */ /* 0x000fea000383ffff */
.L_x_40:
[----:B----4-:R-:W-:-:S07]  /*b190*/  MOV R0, UR5 ;  /* 0x0000000500007c02 */ /* 0x010fce0008000f00 */
.L_x_181:
[----:B-1----:R1:W2:Y:S02]  /*b1a0*/  SYNCS.PHASECHK.TRANS64.TRYWAIT P0, [R0+URZ], R3 ;  /* 0x00000003000075a7 */ /* 0x0022a400080011ff */
[----:B--2---:R-:W-:Y:S05]  /*b1b0*/  @!P0 NANOSLEEP.SYNCS 0x989680 ;  /* 0x009896800000895d */ /* 0x004fea0003900000 */
[----:B------:R-:W2:Y:S02]  /*b1c0*/  @!P0 SYNCS.PHASECHK.TRANS64 P0, [R0+URZ], R3 ;  /* 0x00000003000085a7 */ /* 0x000ea400080010ff */
[----:B--2---:R-:W-:Y:S05]  /*b1d0*/  @!P0 BRA `(.L_x_181) ;  /* 0xfffffffc00f08947 */ /* 0x004fea000383ffff */
[----:B------:R-:W-:Y:S05]  /*b1e0*/  BRA `(.L_x_182) ;  /* 0xffffff7000ec7947 */ /* 0x000fea000383ffff */
.L_x_43:
[----:B-1----:R1:W2:Y:S02]  /*b1f0*/  SYNCS.PHASECHK.TRANS64.TRYWAIT P0, [R0+URZ+0x110], R5 ;  /* 0x00011005000075a7 */ /* 0x0022a400080011ff */
[----:B--2---:R-:W-:Y:S05]  /*b200*/  @!P0 NANOSLEEP.SYNCS 0x989680 ;  /* 0x009896800000895d */ /* 0x004fea0003900000 */
[----:B------:R-:W2:Y:S02]  /*b210*/  @!P0 SYNCS.PHASECHK.TRANS64 P0, [R0+URZ+0x110], R5 ;  /* 0x00011005000085a7 */ /* 0x000ea400080010ff */
[----:B--2---:R-:W-:Y:S05]  /*b220*/  @!P0 BRA `(.L_x_43) ;  /* 0xfffffffc00f08947 */ /* 0x004fea000383ffff */
[----:B------:R-:W-:Y:S05]  /*b230*/  BRA `(.L_x_183) ;  /* 0xffffff7400487947 */ /* 0x000fea000383ffff */
.L_x_44:
[----:B------:R-:W-:-:S07]  /*b240*/  MOV R0, UR5 ;  /* 0x0000000500007c02 */ /* 0x000fce0008000f00 */
.L_x_184:
[----:B-1----:R1:W2:Y:S02]  /*b250*/  SYNCS.PHASECHK.TRANS64.TRYWAIT P0, [R0+URZ+0xc0], R5 ;  /* 0x0000c005000075a7 */ /* 0x0022a400080011ff */
[----:B--2---:R-:W-:Y:S05]  /*b260*/  @!P0 NANOSLEEP.SYNCS 0x989680 ;  /* 0x009896800000895d */ /* 0x004fea0003900000 */
[----:B------:R-:W2:Y:S02]  /*b270*/  @!P0 SYNCS.PHASECHK.TRANS64 P0, [R0+URZ+0xc0], R5 ;  /* 0x0000c005000085a7 */ /* 0x000ea400080010ff */
[----:B--2---:R-:W-:Y:S05]  /*b280*/  @!P0 BRA `(.L_x_184) ;  /* 0xfffffffc00f08947 */ /* 0x004fea000383ffff */
[----:B------:R-:W-:Y:S05]  /*b290*/  BRA `(.L_x_185) ;  /* 0xffffff7400587947 */ /* 0x000fea000383ffff */
.L_x_45:
[----:B-1----:R1:W2:Y:S02]  /*b2a0*/  SYNCS.PHASECHK.TRANS64.TRYWAIT P1, [R0+URZ+0xb0], R5 ;  /* 0x0000b005000075a7 */ /* 0x0022a400080211ff */
[----:B--2---:R-:W-:Y:S05]  /*b2b0*/  @!P1 NANOSLEEP.SYNCS 0x989680 ;  /* 0x009896800000995d */ /* 0x004fea0003900000 */
[----:B------:R-:W2:Y:S02]  /*b2c0*/  @!P1 SYNCS.PHASECHK.TRANS64 P1, [R0+URZ+0xb0], R5 ;  /* 0x0000b005000095a7 */ /* 0x000ea400080210ff */
[----:B--2---:R-:W-:Y:S05]  /*b2d0*/  @!P1 BRA `(.L_x_45) ;  /* 0xfffffffc00f09947 */ /* 0x004fea000383ffff */
[----:B------:R-:W-:Y:S05]  /*b2e0*/  BRA `(.L_x_186) ;  /* 0xffffff7400887947 */ /* 0x000fea000383ffff */
.L_x_48:
[----:B------:R-:W-:-:S07]  /*b2f0*/  MOV R0, UR5 ;  /* 0x0000000500007c02 */ /* 0x000fce0008000f00 */
.L_x_187:
[----:B-1----:R1:W2:Y:S02]  /*b300*/  SYNCS.PHASECHK.TRANS64.TRYWAIT P0, [R0+URZ+0xc0], R3 ;  /* 0x0000c003000075a7 */ /* 0x0022a400080011ff */
[----:B--2---:R-:W-:Y:S05]  /*b310*/  @!P0 NANOSLEEP.SYNCS 0x989680 ;  /* 0x009896800000895d */ /* 0x004fea0003900000 */
[----:B------:R-:W2:Y:S02]  /*b320*/  @!P0 SYNCS.PHASECHK.TRANS64 P0, [R0+URZ+0xc0], R3 ;  /* 0x0000c003000085a7 */ /* 0x000ea400080010ff */
[----:B--2---:R-:W-:Y:S05]  /*b330*/  @!P0 BRA `(.L_x_187) ;  /* 0xfffffffc00f08947 */ /* 0x004fea000383ffff */
[----:B------:R-:W-:Y:S05]  /*b340*/  BRA `(.L_x_47) ;  /* 0xffffff7400dc7947 */ /* 0x000fea000383ffff */
.L_x_55:
[----:B-1----:R1:W2:Y:S02]  /*b350*/  SYNCS.PHASECHK.TRANS64.TRYWAIT P1, [R0+URZ+0xb0], R5 ;  /* 0x0000b005000075a7 */ /* 0x0022a400080211ff */
[----:B--2---:R-:W-:Y:S05]  /*b360*/  @!P1 NANOSLEEP.SYNCS 0x989680 ;  /* 0x009896800000995d */ /* 0x004fea0003900000 */
[----:B------:R-:W2:Y:S02]  /*b370*/  @!P1 SYNCS.PHASECHK.TRANS64 P1, [R0+URZ+0xb0], R5 ;  /* 0x0000b005000095a7 */ /* 0x000ea400080210ff */
[----:B--2---:R-:W-:Y:S05]  /*b380*/  @!P1 BRA `(.L_x_55) ;  /* 0xfffffffc00f09947 */ /* 0x004fea000383ffff */
[----:B------:R-:W-:Y:S05]  /*b390*/  BRA `(.L_x_188) ;  /* 0xffffff7c004c7947 */ /* 0x000fea000383ffff */
.L_x_56:
[----:B------:R-:W-:-:S07]  /*b3a0*/  MOV R3, UR7 ;  /* 0x0000000700037c02 */ /* 0x000fce0008000f00 */
.L_x_189:
[----:B-1----:R1:W2:Y:S02]  /*b3b0*/  SYNCS.PHASECHK.TRANS64.TRYWAIT P0, [R3+URZ+0xf0], R0 ;  /* 0x0000f000030075a7 */ /* 0x0022a400080011ff */
[----:B--2---:R-:W-:Y:S05]  /*b3c0*/  @!P0 NANOSLEEP.SYNCS 0x989680 ;  /* 0x009896800000895d */ /* 0x004fea0003900000 */
[----:B------:R-:W2:Y:S02]  /*b3d0*/  @!P0 SYNCS.PHASECHK.TRANS64 P0, [R3+URZ+0xf0], R0 ;  /* 0x0000f000030085a7 */ /* 0x000ea400080010ff */
[----:B--2---:R-:W-:Y:S05]  /*b3e0*/  @!P0 BRA `(.L_x_189) ;  /* 0xfffffffc00f08947 */ /* 0x004fea000383ffff */
[----:B------:R-:W-:Y:S05]  /*b3f0*/  BRA `(.L_x_190) ;  /* 0xffffff7c00847947 */ /* 0x000fea000383ffff */
.L_x_59:
[----:B------:R-:W-:Y:S07]  /*b400*/  MOV R0, UR6 ;  /* 0x0000000600007c02 */ /* 0x000fee0008000f00 */
.L_x_191:
[----:B-1----:R1:W2:Y:S02]  /*b410*/  SYNCS.PHASECHK.TRANS64.TRYWAIT P0, [R0+URZ], R3 ;  /* 0x00000003000075a7 */ /* 0x0022a400080011ff */
[----:B--2---:R-:W-:Y:S05]  /*b420*/  @!P0 NANOSLEEP.SYNCS 0x989680 ;  /* 0x009896800000895d */ /* 0x004fea0003900000 */
[----:B------:R-:W2:Y:S02]  /*b430*/  @!P0 SYNCS.PHASECHK.TRANS64 P0, [R0+URZ], R3 ;  /* 0x00000003000085a7 */ /* 0x000ea400080010ff */
[----:B--2---:R-:W-:Y:S05]  /*b440*/  @!P0 BRA `(.L_x_191) ;  /* 0xfffffffc00f08947 */ /* 0x004fea000383ffff */
[----:B------:R-:W-:Y:S05]  /*b450*/  BRA `(.L_x_58) ;  /* 0xffffff7c00a07947 */ /* 0x000fea000383ffff */
.L_x_62:
[----:B------:R-:W-:-:S07]  /*b460*/  MOV R0, UR6 ;  /* 0x0000000600007c02 */ /* 0x000fce0008000f00 */
.L_x_192:
[----:B--2---:R2:W4:Y:S02]  /*b470*/  SYNCS.PHASECHK.TRANS64.TRYWAIT P0, [R0+URZ], R3 ;  /* 0x00000003000075a7 */ /* 0x00452400080011ff */
[----:B----4-:R-:W-:Y:S05]  /*b480*/  @!P0 NANOSLEEP.SYNCS 0x989680 ;  /* 0x009896800000895d */ /* 0x010fea0003900000 */
[----:B------:R-:W4:Y:S02]  /*b490*/  @!P0 SYNCS.PHASECHK.TRANS64 P0, [R0+URZ], R3 ;  /* 0x00000003000085a7 */ /* 0x000f2400080010ff */
[----:B----4-:R-:W-:Y:S05]  /*b4a0*/  @!P0 BRA `(.L_x_192) ;  /* 0xfffffffc00f08947 */ /* 0x010fea000383ffff */
[----:B------:R-:W-:Y:S05]  /*b4b0*/  BRA `(.L_x_193) ;  /* 0xffffff80007c7947 */ /* 0x000fea000383ffff */
.L_x_63:
[----:B------:R-:W-:-:S07]  /*b4c0*/  MOV R0, UR6 ;  /* 0x0000000600007c02 */ /* 0x000fce0008000f00 */
.L_x_194:
[----:B-1----:R1:W2:Y:S02]  /*b4d0*/  SYNCS.PHASECHK.TRANS64.TRYWAIT P0, [R0+URZ], R3 ;  /* 0x00000003000075a7 */ /* 0x0022a400080011ff */
[----:B--2---:R-:W-:Y:S05]  /*b4e0*/  @!P0 NANOSLEEP.SYNCS 0x989680 ;  /* 0x009896800000895d */ /* 0x004fea0003900000 */
[----:B------:R-:W2:Y:S02]  /*b4f0*/  @!P0 SYNCS.PHASECHK.TRANS64 P0, [R0+URZ], R3 ;  /* 0x00000003000085a7 */ /* 0x000ea400080010ff */
[----:B--2---:R-:W-:Y:S05]  /*b500*/  @!P0 BRA `(.L_x_194) ;  /* 0xfffffffc00f08947 */ /* 0x004fea000383ffff */
[----:B------:R-:W-:Y:S05]  /*b510*/  BRA `(.L_x_195) ;  /* 0xffffff8000887947 */ /* 0x000fea000383ffff */
.L_x_64:
[----:B------:R-:W-:-:S07]  /*b520*/  MOV R0, UR6 ;  /* 0x0000000600007c02 */ /* 0x000fce0008000f00 */
.L_x_196:
[----:B-1----:R1:W2:Y:S02]  /*b530*/  SYNCS.PHASECHK.TRANS64.TRYWAIT P0, [R0+URZ], R3 ;  /* 0x00000003000075a7 */ /* 0x0022a400080011ff */
[----:B--2---:R-:W-:Y:S05]  /*b540*/  @!P0 NANOSLEEP.SYNCS 0x989680 ;  /* 0x009896800000895d */ /* 0x004fea0003900000 */
[----:B------:R-:W2:Y:S02]  /*b550*/  @!P0 SYNCS.PHASECHK.TRANS64 P0, [R0+URZ], R3 ;  /* 0x00000003000085a7 */ /* 0x000ea400080010ff */
[----:B--2---:R-:W-:Y:S05]  /*b560*/  @!P0 BRA `(.L_x_196) ;  /* 0xfffffffc00f08947 */ /* 0x004fea000383ffff */
[----:B------:R-:W-:Y:S05]  /*b570*/  BRA `(.L_x_197) ;  /* 0xffffff8000947947 */ /* 0x000fea000383ffff */
.L_x_65:
[----:B------:R-:W-:-:S07]  /*b580*/  MOV R0, UR7 ;  /* 0x0000000700007c02 */ /* 0x000fce0008000f00 */
.L_x_198:
[----:B-1----:R1:W2:Y:S02]  /*b590*/  SYNCS.PHASECHK.TRANS64.TRYWAIT P0, [R0+URZ], R3 ;  /* 0x00000003000075a7 */ /* 0x0022a400080011ff */
[----:B--2---:R-:W-:Y:S05]  /*b5a0*/  @!P0 NANOSLEEP.SYNCS 0x989680 ;  /* 0x009896800000895d */ /* 0x004fea0003900000 */
[----:B------:R-:W2:Y:S02]  /*b5b0*/  @!P0 SYNCS.PHASECHK.TRANS64 P0, [R0+URZ], R3 ;  /* 0x00000003000085a7 */ /* 0x000ea400080010ff */
[----:B--2---:R-:W-:Y:S05]  /*b5c0*/  @!P0 BRA `(.L_x_198) ;  /* 0xfffffffc00f08947 */ /* 0x004fea000383ffff */
[----:B------:R-:W-:Y:S05]  /*b5d0*/  BRA `(.L_x_199) ;  /* 0xffffff8000a07947 */ /* 0x000fea000383ffff */
.L_x_70:
[----:B--2---:R2:W3:Y:S02]  /*b5e0*/  SYNCS.PHASECHK.TRANS64.TRYWAIT P0, [R0+URZ+0xb0], R3 ;  /* 0x0000b003000075a7 */ /* 0x0044e400080011ff */
[----:B---3--:R-:W-:Y:S05]  /*b5f0*/  @!P0 NANOSLEEP.SYNCS 0x989680 ;  /* 0x009896800000895d */ /* 0x008fea0003900000 */
[----:B------:R-:W3:Y:S02]  /*b600*/  @!P0 SYNCS.PHASECHK.TRANS64 P0, [R0+URZ+0xb0], R3 ;  /* 0x0000b003000085a7 */ /* 0x000ee400080010ff */
[----:B---3--:R-:W-:Y:S05]  /*b610*/  @!P0 BRA `(.L_x_70) ;  /* 0xfffffffc00f08947 */ /* 0x008fea000383ffff */
[----:B------:R-:W-:Y:S05]  /*b620*/  BRA `(.L_x_200) ;  /* 0xffffff8400a47947 */ /* 0x000fea000383ffff */
.L_x_73:
[----:B------:R-:W-:Y:S07]  /*b630*/  MOV R0, UR7 ;  /* 0x0000000700007c02 */ /* 0x000fee0008000f00 */
.L_x_201:
[----:B--2---:R2:W3:Y:S02]  /*b640*/  SYNCS.PHASECHK.TRANS64.TRYWAIT P0, [R0+URZ+0xa8], R3 ;  /* 0x0000a803000075a7 */ /* 0x0044e400080011ff */
[----:B---3--:R-:W-:Y:S05]  /*b650*/  @!P0 NANOSLEEP.SYNCS 0x989680 ;  /* 0x009896800000895d */ /* 0x008fea0003900000 */
[----:B------:R-:W3:Y:S02]  /*b660*/  @!P0 SYNCS.PHASECHK.TRANS64 P0, [R0+URZ+0xa8], R3 ;  /* 0x0000a803000085a7 */ /* 0x000ee400080010ff */
[----:B---3--:R-:W-:Y:S05]  /*b670*/  @!P0 BRA `(.L_x_201) ;  /* 0xfffffffc00f08947 */ /* 0x008fea000383ffff */
[----:B------:R-:W-:Y:S05]  /*b680*/  BRA `(.L_x_72) ;  /* 0xffffff8800847947 */ /* 0x000fea000383ffff */
.L_x_76:
[----:B------:R-:W-:Y:S07]  /*b690*/  MOV R3, UR7 ;  /* 0x0000000700037c02 */ /* 0x000fee0008000f00 */
.L_x_202:
[----:B-1----:R1:W2:Y:S02]  /*b6a0*/  SYNCS.PHASECHK.TRANS64.TRYWAIT P0, [R3+URZ+0x80], R12 ;  /* 0x0000800c030075a7 */ /* 0x0022a400080011ff */
[----:B--2---:R-:W-:Y:S05]  /*b6b0*/  @!P0 NANOSLEEP.SYNCS 0x989680 ;  /* 0x009896800000895d */ /* 0x004fea0003900000 */
[----:B------:R-:W2:Y:S02]  /*b6c0*/  @!P0 SYNCS.PHASECHK.TRANS64 P0, [R3+URZ+0x80], R12 ;  /* 0x0000800c030085a7 */ /* 0x000ea400080010ff */
[----:B--2---:R-:W-:Y:S05]  /*b6d0*/  @!P0 BRA `(.L_x_202) ;  /* 0xfffffffc00f08947 */ /* 0x004fea000383ffff */
[----:B------:R-:W-:Y:S05]  /*b6e0*/  BRA `(.L_x_203) ;  /* 0xffffff8c00007947 */ /* 0x000fea000383ffff */
.L_x_77:
[----:B-1----:R-:W-:Y:S07]  /*b6f0*/  MOV R3, UR7 ;  /* 0x0000000700037c02 */ /* 0x002fee0008000f00 */
.L_x_204:
[----:B-1----:R1:W2:Y:S02]  /*b700*/  SYNCS.PHASECHK.TRANS64.TRYWAIT P0, [R3+URZ+0x88], R12 ;  /* 0x0000880c030075a7 */ /* 0x0022a400080011ff */
[----:B--2---:R-:W-:Y:S05]  /*b710*/  @!P0 NANOSLEEP.SYNCS 0x989680 ;  /* 0x009896800000895d */ /* 0x004fea0003900000 */
[----:B------:R-:W2:Y:S02]  /*b720*/  @!P0 SYNCS.PHASECHK.TRANS64 P0, [R3+URZ+0x88], R12 ;  /* 0x0000880c030085a7 */ /* 0x000ea400080010ff */
[----:B--2---:R-:W-:Y:S05]  /*b730*/  @!P0 BRA `(.L_x_204) ;  /* 0xfffffffc00f08947 */ /* 0x004fea000383ffff */
[----:B------:R-:W-:Y:S05]  /*b740*/  BRA `(.L_x_205) ;  /* 0xffffff8c00407947 */ /* 0x000fea000383ffff */
.L_x_78:
[----:B-1----:R-:W-:Y:S07]  /*b750*/  MOV R3, UR7 ;  /* 0x0000000700037c02 */ /* 0x002fee0008000f00 */
.L_x_206:
[----:B-1----:R1:W2:Y:S02]  /*b760*/  SYNCS.PHASECHK.TRANS64.TRYWAIT P0, [R3+URZ+0x90], R12 ;  /* 0x0000900c030075a7 */ /* 0x0022a400080011ff */
[----:B--2---:R-:W-:Y:S05]  /*b770*/  @!P0 NANOSLEEP.SYNCS 0x989680 ;  /* 0x009896800000895d */ /* 0x004fea0003900000 */
[----:B------:R-:W2:Y:S02]  /*b780*/  @!P0 SYNCS.PHASECHK.TRANS64 P0, [R3+URZ+0x90], R12 ;  /* 0x0000900c030085a7 */ /* 0x000ea400080010ff */
[----:B--2---:R-:W-:Y:S05]  /*b790*/  @!P0 BRA `(.L_x_206) ;  /* 0xfffffffc00f08947 */ /* 0x004fea000383ffff */
[----:B------:R-:W-:Y:S05]  /*b7a0*/  BRA `(.L_x_207) ;  /* 0xffffff8c00847947 */ /* 0x000fea000383ffff */
.L_x_79:
[----:B-1----:R-:W-:Y:S07]  /*b7b0*/  MOV R3, UR7 ;  /* 0x0000000700037c02 */ /* 0x002fee0008000f00 */
.L_x_208:
[----:B-1----:R1:W2:Y:S02]  /*b7c0*/  SYNCS.PHASECHK.TRANS64.TRYWAIT P0, [R3+URZ+0x98], R12 ;  /* 0x0000980c030075a7 */ /* 0x0022a400080011ff */
[----:B--2---:R-:W-:Y:S05]  /*b7d0*/  @!P0 NANOSLEEP.SYNCS 0x989680 ;  /* 0x009896800000895d */ /* 0x004fea0003900000 */
[----:B------:R-:W2:Y:S02]  /*b7e0*/  @!P0 SYNCS.PHASECHK.TRANS64 P0, [R3+URZ+0x98], R12 ;  /* 0x0000980c030085a7 */ /* 0x000ea400080010ff */
[----:B--2---:R-:W-:Y:S05]  /*b7f0*/  @!P0 BRA `(.L_x_208) ;  /* 0xfffffffc00f08947 */ /* 0x004fea000383ffff */
[----:B------:R-:W-:Y:S05]  /*b800*/  BRA `(.L_x_209) ;  /* 0xffffff8c00cc7947 */ /* 0x000fea000383ffff */
.L_x_80:
[----:B-1----:R-:W-:Y:S07]  /*b810*/  MOV R3, UR7 ;  /* 0x0000000700037c02 */ /* 0x002fee0008000f00 */
.L_x_210:
[----:B-1----:R1:W2:Y:S02]  /*b820*/  SYNCS.PHASECHK.TRANS64.TRYWAIT P0, [R3+URZ+0x80], R20 ;  /* 0x00008014030075a7 */ /* 0x0022a400080011ff */
[----:B--2---:R-:W-:Y:S05]  /*b830*/  @!P0 NANOSLEEP.SYNCS 0x989680 ;  /* 0x009896800000895d */ /* 0x004fea0003900000 */
[----:B------:R-:W2:Y:S02]  /*b840*/  @!P0 SYNCS.PHASECHK.TRANS64 P0, [R3+URZ+0x80], R20 ;  /* 0x00008014030085a7 */ /* 0x000ea400080010ff */
[----:B--2---:R-:W-:Y:S05]  /*b850*/  @!P0 BRA `(.L_x_210) ;  /* 0xfffffffc00f08947 */ /* 0x004fea000383ffff */
[----:B------:R-:W-:Y:S05]  /*b860*/  BRA `(.L_x_211) ;  /* 0xffffff9000187947 */ /* 0x000fea000383ffff */
.L_x_81:
[----:B-1----:R-:W-:Y:S07]  /*b870*/  MOV R3, UR7 ;  /* 0x0000000700037c02 */ /* 0x002fee0008000f00 */
.L_x_212:
[----:B-1----:R1:W2:Y:S02]  /*b880*/  SYNCS.PHASECHK.TRANS64.TRYWAIT P0, [R3+URZ+0x88], R20 ;  /* 0x00008814030075a7 */ /* 0x0022a400080011ff */
[----:B--2---:R-:W-:Y:S05]  /*b890*/  @!P0 NANOSLEEP.SYNCS 0x989680 ;  /* 0x009896800000895d */ /* 0x004fea0003900000 */
[----:B------:R-:W2:Y:S02]  /*b8a0*/  @!P0 SYNCS.PHASECHK.TRANS64 P0, [R3+URZ+0x88], R20 ;  /* 0x00008814030085a7 */ /* 0x000ea400080010ff */
[----:B--2---:R-:W-:Y:S05]  /*b8b0*/  @!P0 BRA `(.L_x_212) ;  /* 0xfffffffc00f08947 */ /* 0x004fea000383ffff */
[----:B------:R-:W-:Y:S05]  /*b8c0*/  BRA `(.L_x_213) ;  /* 0xffffff9000607947 */ /* 0x000fea000383ffff */
.L_x_82:
[----:B-1----:R-:W-:Y:S07]  /*b8d0*/  MOV R3, UR7 ;  /* 0x0000000700037c02 */ /* 0x002fee0008000f00 */
.L_x_214:
[----:B-1----:R1:W2:Y:S02]  /*b8e0*/  SYNCS.PHASECHK.TRANS64.TRYWAIT P0, [R3+URZ+0x90], R20 ;  /* 0x00009014030075a7 */ /* 0x0022a400080011ff */
[----:B--2---:R-:W-:Y:S05]  /*b8f0*/  @!P0 NANOSLEEP.SYNCS 0x989680 ;  /* 0x009896800000895d */ /* 0x004fea0003900000 */
[----:B------:R-:W2:Y:S02]  /*b900*/  @!P0 SYNCS.PHASECHK.TRANS64 P0, [R3+URZ+0x90], R20 ;  /* 0x00009014030085a7 */ /* 0x000ea400080010ff */
[----:B--2---:R-:W-:Y:S05]  /*b910*/  @!P0 BRA `(.L_x_214) ;  /* 0xfffffffc00f08947 */ /* 0x004fea000383ffff */
[----:B------:R-:W-:Y:S05]  /*b920*/  BRA `(.L_x_215) ;  /* 0xffffff9000a87947 */ /* 0x000fea000383ffff */
.L_x_83:
[----:B------:R-:W-:Y:S07]  /*b930*/  MOV R3, UR7 ;  /* 0x0000000700037c02 */ /* 0x000fee0008000f00 */
.L_x_216:
[----:B-1----:R1:W2:Y:S02]  /*b940*/  SYNCS.PHASECHK.TRANS64.TRYWAIT P0, [R3+URZ+0x98], R20 ;  /* 0x00009814030075a7 */ /* 0x0022a400080011ff */
[----:B--2---:R-:W-:Y:S05]  /*b950*/  @!P0 NANOSLEEP.SYNCS 0x989680 ;  /* 0x009896800000895d */ /* 0x004fea0003900000 */
[----:B------:R-:W2:Y:S02]  /*b960*/  @!P0 SYNCS.PHASECHK.TRANS64 P0, [R3+URZ+0x98], R20 ;  /* 0x00009814030085a7 */ /* 0x000ea400080010ff */
[----:B--2---:R-:W-:Y:S05]  /*b970*/  @!P0 BRA `(.L_x_216) ;  /* 0xfffffffc00f08947 */ /* 0x004fea000383ffff */
[----:B------:R-:W-:Y:S05]  /*b980*/  BRA `(.L_x_217) ;  /* 0xffffff9400307947 */ /* 0x000fea000383ffff */
.L_x_85:
[----:B------:R-:W-:-:S07]  /*b990*/  MOV R3, UR7 ;  /* 0x0000000700037c02 */ /* 0x000fce0008000f00 */
.L_x_218:
[----:B-1----:R1:W3:Y:S02]  /*b9a0*/  SYNCS.PHASECHK.TRANS64.TRYWAIT P0, [R3+URZ+0x80], R12 ;  /* 0x0000800c030075a7 */ /* 0x0022e400080011ff */
[----:B---3--:R-:W-:Y:S05]  /*b9b0*/  @!P0 NANOSLEEP.SYNCS 0x989680 ;  /* 0x009896800000895d */ /* 0x008fea0003900000 */
[----:B------:R-:W3:Y:S02]  /*b9c0*/  @!P0 SYNCS.PHASECHK.TRANS64 P0, [R3+URZ+0x80], R12 ;  /* 0x0000800c030085a7 */ /* 0x000ee400080010ff */
[----:B---3--:R-:W-:Y:S05]  /*b9d0*/  @!P0 BRA `(.L_x_218) ;  /* 0xfffffffc00f08947 */ /* 0x008fea000383ffff */
[----:B------:R-:W-:Y:S05]  /*b9e0*/  BRA `(.L_x_219) ;  /* 0xffffff9400987947 */ /* 0x000fea000383ffff */
.L_x_86:
[----:B-1----:R-:W-:-:S07]  /*b9f0*/  MOV R3, UR7 ;  /* 0x0000000700037c02 */ /* 0x002fce0008000f00 */
.L_x_220:
[----:B-1----:R1:W3:Y:S02]  /*ba00*/  SYNCS.PHASECHK.TRANS64.TRYWAIT P0, [R3+URZ+0x88], R12 ;  /* 0x0000880c030075a7 */ /* 0x0022e400080011ff */
[----:B---3--:R-:W-:Y:S05]  /*ba10*/  @!P0 NANOSLEEP.SYNCS 0x989680 ;  /* 0x009896800000895d */ /* 0x008fea0003900000 */
[----:B------:R-:W3:Y:S02]  /*ba20*/  @!P0 SYNCS.PHASECHK.TRANS64 P0, [R3+URZ+0x88], R12 ;  /* 0x0000880c030085a7 */ /* 0x000ee400080010ff */
[----:B---3--:R-:W-:Y:S05]  /*ba30*/  @!P0 BRA `(.L_x_220) ;  /* 0xfffffffc00f08947 */ /* 0x008fea000383ffff */
[----:B------:R-:W-:Y:S05]  /*ba40*/  BRA `(.L_x_221) ;  /* 0xffffff9400887947 */ /* 0x000fea000383ffff */
.L_x_87:
[----:B-1----:R-:W-:-:S07]  /*ba50*/  MOV R3, UR7 ;  /* 0x0000000700037c02 */ /* 0x002fce0008000f00 */
.L_x_222:
[----:B-1----:R1:W3:Y:S02]  /*ba60*/  SYNCS.PHASECHK.TRANS64.TRYWAIT P0, [R3+URZ+0x90], R12 ;  /* 0x0000900c030075a7 */ /* 0x0022e400080011ff */
[----:B---3--:R-:W-:Y:S05]  /*ba70*/  @!P0 NANOSLEEP.SYNCS 0x989680 ;  /* 0x009896800000895d */ /* 0x008fea0003900000 */
[----:B------:R-:W3:Y:S02]  /*ba80*/  @!P0 SYNCS.PHASECHK.TRANS64 P0, [R3+URZ+0x90], R12 ;  /* 0x0000900c030085a7 */ /* 0x000ee400080010ff */
[----:B---3--:R-:W-:Y:S05]  /*ba90*/  @!P0 BRA `(.L_x_222) ;  /* 0xfffffffc00f08947 */ /* 0x008fea000383ffff */
[----:B------:R-:W-:Y:S05]  /*baa0*/  BRA `(.L_x_223) ;  /* 0xffffff94007c7947 */ /* 0x000fea000383ffff */
.L_x_89:
[----:B--2---:R2:W4:Y:S02]  /*bab0*/  SYNCS.PHASECHK.TRANS64.TRYWAIT P0, [R0+URZ+0xb0], R3 ;  /* 0x0000b003000075a7 */ /* 0x00452400080011ff */
[----:B----4-:R-:W-:Y:S05]  /*bac0*/  @!P0 NANOSLEEP.SYNCS 0x989680 ;  /* 0x009896800000895d */ /* 0x010fea0003900000 */
[----:B------:R-:W4:Y:S02]  /*bad0*/  @!P0 SYNCS.PHASECHK.TRANS64 P0, [R0+URZ+0xb0], R3 ;  /* 0x0000b003000085a7 */ /* 0x000f2400080010ff */
[----:B----4-:R-:W-:Y:S05]  /*bae0*/  @!P0 BRA `(.L_x_89) ;  /* 0xfffffffc00f08947 */ /* 0x010fea000383ffff */
[----:B------:R-:W-:Y:S05]  /*baf0*/  BRA `(.L_x_224) ;  /* 0xffffff9800407947 */ /* 0x000fea000383ffff */
.L_x_100:
[----:B-1----:R-:W-:Y:S04]  /*bb00*/  MOV R2, UR48 ;  /* 0x0000003000027c02 */ /* 0x002fe80008000f00 */
[----:B------:R1:W3:Y:S03]  /*bb10*/  SYNCS.PHASECHK.TRANS64.TRYWAIT P1, [R2+URZ+0x60], R3 ;  /* 0x00006003020075a7 */ /* 0x0002e600080211ff */
[----:B---3--:R-:W-:Y:S05]  /*bb20*/  @!P1 NANOSLEEP.SYNCS 0x989680 ;  /* 0x009896800000995d */ /* 0x008fea0003900000 */
[----:B------:R-:W3:Y:S02]  /*bb30*/  @!P1 SYNCS.PHASECHK.TRANS64 P1, [R2+URZ+0x60], R3 ;  /* 0x00006003020095a7 */ /* 0x000ee400080210ff */
[----:B---3--:R-:W-:Y:S05]  /*bb40*/  @!P1 BRA `(.L_x_100) ;  /* 0xfffffffc00ec9947 */ /* 0x008fea000383ffff */
[----:B------:R-:W-:Y:S05]  /*bb50*/  BRA `(.L_x_99) ;  /* 0xffffffa400487947 */ /* 0x000fea000383ffff */
.L_x_102:
[----:B-1----:R1:W4:Y:S02]  /*bb60*/  SYNCS.PHASECHK.TRANS64.TRYWAIT P0, [R87+URZ+0xd0], R0 ;  /* 0x0000d000570075a7 */ /* 0x00232400080011ff */
[----:B----4-:R-:W-:Y:S05]  /*bb70*/  @!P0 NANOSLEEP.SYNCS 0x989680 ;  /* 0x009896800000895d */ /* 0x010fea0003900000 */
[----:B------:R-:W4:Y:S02]  /*bb80*/  @!P0 SYNCS.PHASECHK.TRANS64 P0, [R87+URZ+0xd0], R0 ;  /* 0x0000d000570085a7 */ /* 0x000f2400080010ff */
[----:B----4-:R-:W-:Y:S05]  /*bb90*/  @!P0 BRA `(.L_x_102) ;  /* 0xfffffffc00f08947 */ /* 0x010fea000383ffff */
[----:B------:R-:W-:Y:S05]  /*bba0*/  BRA `(.L_x_101) ;  /* 0xffffffa400707947 */ /* 0x000fea000383ffff */
.L_x_111:
[----:B-1----:R1:W2:Y:S02]  /*bbb0*/  SYNCS.PHASECHK.TRANS64.TRYWAIT P0, [R3+URZ+0x60], R0 ;  /* 0x00006000030075a7 */ /* 0x0022a400080011ff */
[----:B--2---:R-:W-:Y:S05]  /*bbc0*/  @!P0 NANOSLEEP.SYNCS 0x989680 ;  /* 0x009896800000895d */ /* 0x004fea0003900000 */
[----:B------:R-:W2:Y:S02]  /*bbd0*/  @!P0 SYNCS.PHASECHK.TRANS64 P0, [R3+URZ+0x60], R0 ;  /* 0x00006000030085a7 */ /* 0x000ea400080010ff */
[----:B--2---:R-:W-:Y:S05]  /*bbe0*/  @!P0 BRA `(.L_x_111) ;  /* 0xfffffffc00f08947 */ /* 0x004fea000383ffff */
[----:B------:R-:W-:Y:S05]  /*bbf0*/  BRA `(.L_x_110) ;  /* 0xffffffac008c7947 */ /* 0x000fea000383ffff */
.L_x_119:
[----:B-1----:R1:W2:Y:S02]  /*bc00*/  SYNCS.PHASECHK.TRANS64.TRYWAIT P0, [R91+URZ+0x60], R6 ;  /* 0x000060065b0075a7 */ /* 0x0022a400080011ff */
[----:B--2---:R-:W-:Y:S05]  /*bc10*/  @!P0 NANOSLEEP.SYNCS 0x989680 ;  /* 0x009896800000895d */ /* 0x004fea0003900000 */
[----:B------:R-:W2:Y:S02]  /*bc20*/  @!P0 SYNCS.PHASECHK.TRANS64 P0, [R91+URZ+0x60], R6 ;  /* 0x000060065b0085a7 */ /* 0x000ea400080010ff */
[----:B--2---:R-:W-:Y:S05]  /*bc30*/  @!P0 BRA `(.L_x_119) ;  /* 0xfffffffc00f08947 */ /* 0x004fea000383ffff */
[----:B------:R-:W-:Y:S05]  /*bc40*/  BRA `(.L_x_118) ;  /* 0xffffffb400cc7947 */ /* 0x000fea000383ffff */
.L_x_127:
[----:B-1----:R1:W2:Y:S02]  /*bc50*/  SYNCS.PHASECHK.TRANS64.TRYWAIT P0, [R91+URZ+0x60], R6 ;  /* 0x000060065b0075a7 */ /* 0x0022a400080011ff */
[----:B--2---:R-:W-:Y:S05]  /*bc60*/  @!P0 NANOSLEEP.SYNCS 0x989680 ;  /* 0x009896800000895d */ /* 0x004fea0003900000 */
[----:B------:R-:W2:Y:S02]  /*bc70*/  @!P0 SYNCS.PHASECHK.TRANS64 P0, [R91+URZ+0x60], R6 ;  /* 0x000060065b0085a7 */ /* 0x000ea400080010ff */
[----:B--2---:R-:W-:Y:S05]  /*bc80*/  @!P0 BRA `(.L_x_127) ;  /* 0xfffffffc00f08947 */ /* 0x004fea000383ffff */
[----:B------:R-:W-:Y:S05]  /*bc90*/  BRA `(.L_x_126) ;  /* 0xffffffc000107947 */ /* 0x000fea000383ffff */
.L_x_135:
[----:B-1----:R1:W2:Y:S02]  /*bca0*/  SYNCS.PHASECHK.TRANS64.TRYWAIT P0, [R92+URZ+0x60], R5 ;  /* 0x000060055c0075a7 */ /* 0x0022a400080011ff */
[----:B--2---:R-:W-:Y:S05]  /*bcb0*/  @!P0 NANOSLEEP.SYNCS 0x989680 ;  /* 0x009896800000895d */ /* 0x004fea0003900000 */
[----:B------:R-:W2:Y:S02]  /*bcc0*/  @!P0 SYNCS.PHASECHK.TRANS64 P0, [R92+URZ+0x60], R5 ;  /* 0x000060055c0085a7 */ /* 0x000ea400080010ff */
[----:B--2---:R-:W-:Y:S05]  /*bcd0*/  @!P0 BRA `(.L_x_135) ;  /* 0xfffffffc00f08947 */ /* 0x004fea000383ffff */
[----:B------:R-:W-:Y:S05]  /*bce0*/  BRA `(.L_x_134) ;  /* 0xffffffc800607947 */ /* 0x000fea000383ffff */
.L_x_143:
[----:B-1----:R1:W2:Y:S02]  /*bcf0*/  SYNCS.PHASECHK.TRANS64.TRYWAIT P0, [R92+URZ+0x60], R5 ;  /* 0x000060055c0075a7 */ /* 0x0022a400080011ff */
[----:B--2---:R-:W-:Y:S05]  /*bd00*/  @!P0 NANOSLEEP.SYNCS 0x989680 ;  /* 0x009896800000895d */ /* 0x004fea0003900000 */
[----:B------:R-:W2:Y:S02]  /*bd10*/  @!P0 SYNCS.PHASECHK.TRANS64 P0, [R92+URZ+0x60], R5 ;  /* 0x000060055c0085a7 */ /* 0x000ea400080010ff */
[----:B--2---:R-:W-:Y:S05]  /*bd20*/  @!P0 BRA `(.L_x_143) ;  /* 0xfffffffc00f08947 */ /* 0x004fea000383ffff */
[----:B------:R-:W-:Y:S05]  /*bd30*/  BRA `(.L_x_142) ;  /* 0xffffffd000c07947 */ /* 0x000fea000383ffff */
.L_x_151:
[----:B-1----:R1:W2:Y:S02]  /*bd40*/  SYNCS.PHASECHK.TRANS64.TRYWAIT P0, [R92+URZ+0x60], R5 ;  /* 0x000060055c0075a7 */ /* 0x0022a400080011ff */
[----:B--2---:R-:W-:Y:S05]  /*bd50*/  @!P0 NANOSLEEP.SYNCS 0x989680 ;  /* 0x009896800000895d */ /* 0x004fea0003900000 */
[----:B------:R-:W2:Y:S02]  /*bd60*/  @!P0 SYNCS.PHASECHK.TRANS64 P0, [R92+URZ+0x60], R5 ;  /* 0x000060055c0085a7 */ /* 0x000ea400080010ff */
[----:B--2---:R-:W-:Y:S05]  /*bd70*/  @!P0 BRA `(.L_x_151) ;  /* 0xfffffffc00f08947 */ /* 0x004fea000383ffff */
[----:B------:R-:W-:Y:S05]  /*bd80*/  BRA `(.L_x_150) ;  /* 0xffffffdc00147947 */ /* 0x000fea000383ffff */
.L_x_159:
[----:B-1----:R1:W2:Y:S02]  /*bd90*/  SYNCS.PHASECHK.TRANS64.TRYWAIT P0, [R92+URZ+0x60], R5 ;  /* 0x000060055c0075a7 */ /* 0x0022a400080011ff */
[----:B--2---:R-:W-:Y:S05]  /*bda0*/  @!P0 NANOSLEEP.SYNCS 0x989680 ;  /* 0x009896800000895d */ /* 0x004fea0003900000 */
[----:B------:R-:W2:Y:S02]  /*bdb0*/  @!P0 SYNCS.PHASECHK.TRANS64 P0, [R92+URZ+0x60], R5 ;  /* 0x000060055c0085a7 */ /* 0x000ea400080010ff */
[----:B--2---:R-:W-:Y:S05]  /*bdc0*/  @!P0 BRA `(.L_x_159) ;  /* 0xfffffffc00f08947 */ /* 0x004fea000383ffff */
[----:B------:R-:W-:Y:S05]  /*bdd0*/  BRA `(.L_x_158) ;  /* 0xffffffe400687947 */ /* 0x000fea000383ffff */
        .weak           $__internal_0_$__cuda_sm10x_tcgen05_guardrail_trap_col_being_dealloced_not_returned_by_alloc
        .type           $__internal_0_$__cuda_sm10x_tcgen05_guardrail_trap_col_being_dealloced_not_returned_by_alloc,@function
        .size           $__internal_0_$__cuda_sm10x_tcgen05_guardrail_trap_col_being_dealloced_not_returned_by_alloc,($__internal_1_$__cuda_sm10x_tcgen05_guardrail_trap_phase_invalid_during_alloc - $__internal_0_$__cuda_sm10x_tcgen05_guardrail_trap_col_being_dealloced_not_returned_by_alloc)
$__internal_0_$__cuda_sm10x_tcgen05_guardrail_trap_col_being_dealloced_not_returned_by_alloc:
[----:B------:R-:W-:Y:S05]  /*bde0*/  BPT.TRAP 0x1 ;  /* 0x000000040000795c */ /* 0x000fea0000300000 */
[----:B------:R-:W-:-:S04]  /*bdf0*/  HFMA2 R3, -RZ, RZ, 0, 0 ;  /* 0x00000000ff037431 */ /* 0x000fc800000001ff */
[----:B------:R-:W-:Y:S05]  /*be00*/  RET.REL.NODEC R2 `(_ZN7cutlass13device_kernelINS_4gemm6kernel13GemmUniversalIN4cute5tupleIJiiiiEEENS1_10collective13CollectiveMmaINS1_35MainloopSm100TmaUmmaWarpSpecializedILi6ELi2ELi4ENS5_IJNS4_1CILi1EEESB_SB_EEEEENS5_IJNSA_ILi128EEESE_NSA_ILi32EEEEEENS_10tfloat32_tENS5_IJlSB_lEEESH_SI_NS4_8TiledMMAINS4_8MMA_AtomIJNS4_17SM100_MMA_TF32_SSISH_SH_fLi128ELi128ELNS4_4UMMA5MajorE0ELSN_0ELNSM_7ScaleInE0ELSO_0EEEEEENS4_6LayoutISC_NS5_IJNSA_ILi0EEESS_SS_EEEEENS5_IJNS4_10UnderscoreESV_SV_EEEEENS4_13SM90_TMA_LOADENS4_14ComposedLayoutINS4_7SwizzleILi3ELi4ELi3EEENS4_18smem_ptr_flag_bitsILi32EEENSR_INS5_IJNSA_ILi8EEESF_EEENS5_IJSF_SB_EEEEEEEvNS4_8identityESY_S18_vS19_EENS_8epilogue10collective18CollectiveEpilogueINS1B_23Sm100TmaWarpSpecializedILi4ELi2ELi16ELb1ELb0EEEJSG_NS5_IJNSR_ISE_SB_EENSR_INSA_ILi16EEESB_EEEEESH_SI_SH_SI_NS1B_6fusion15FusionCallbacksIS1F_NS1K_17LinearCombinationISH_fSH_fLNS_15FloatRoundStyleE2EEESG_S1J_JEEENS4_5SM1004TMEM4LOAD26SM100_TMEM_LOAD_32dp32b16xESY_NSZ_INS10_ILi2ELi4ELi3EEES13_NSR_INS5_IJS14_S1H_EEENS5_IJS1H_SB_EEEEEEENS4_39AutoVectorizingCopyWithAssumedAlignmentILi128EEENS4_14SM90_TMA_STOREES1Y_S20_S20_EEEvvEEEEvNT_6ParamsE) ;  /* 0xffffff40027c7950 */ /* 0x000fea0003c3ffff */
        .weak           $__internal_1_$__cuda_sm10x_tcgen05_guardrail_trap_phase_invalid_during_alloc
        .type           $__internal_1_$__cuda_sm10x_tcgen05_guardrail_trap_phase_invalid_during_alloc,@function
        .size           $__internal_1_$__cuda_sm10x_tcgen05_guardrail_trap_phase_invalid_during_alloc,($__internal_2_$__cuda_sm10x_tcgen05_guardrail_trap_unallocated_columns_being_dealloced - $__internal_1_$__cuda_sm10x_tcgen05_guardrail_trap_phase_invalid_during_alloc)
$__internal_1_$__cuda_sm10x_tcgen05_guardrail_trap_phase_invalid_during_alloc:
[----:B------:R-:W-:Y:S05]  /*be10*/  BPT.TRAP 0x1 ;  /* 0x000000040000795c */ /* 0x000fea0000300000 */
[----:B------:R-:W-:-:S04]  /*be20*/  MOV R3, 0x0 ;  /* 0x0000000000037802 */ /* 0x000fc80000000f00 */
[----:B------:R-:W-:Y:S05]  /*be30*/  RET.REL.NODEC R2 `(_ZN7cutlass13device_kernelINS_4gemm6kernel13GemmUniversalIN4cute5tupleIJiiiiEEENS1_10collective13CollectiveMmaINS1_35MainloopSm100TmaUmmaWarpSpecializedILi6ELi2ELi4ENS5_IJNS4_1CILi1EEESB_SB_EEEEENS5_IJNSA_ILi128EEESE_NSA_ILi32EEEEEENS_10tfloat32_tENS5_IJlSB_lEEESH_SI_NS4_8TiledMMAINS4_8MMA_AtomIJNS4_17SM100_MMA_TF32_SSISH_SH_fLi128ELi128ELNS4_4UMMA5MajorE0ELSN_0ELNSM_7ScaleInE0ELSO_0EEEEEENS4_6LayoutISC_NS5_IJNSA_ILi0EEESS_SS_EEEEENS5_IJNS4_10UnderscoreESV_SV_EEEEENS4_13SM90_TMA_LOADENS4_14ComposedLayoutINS4_7SwizzleILi3ELi4ELi3EEENS4_18smem_ptr_flag_bitsILi32EEENSR_INS5_IJNSA_ILi8EEESF_EEENS5_IJSF_SB_EEEEEEEvNS4_8identityESY_S18_vS19_EENS_8epilogue10collective18CollectiveEpilogueINS1B_23Sm100TmaWarpSpecializedILi4ELi2ELi16ELb1ELb0EEEJSG_NS5_IJNSR_ISE_SB_EENSR_INSA_ILi16EEESB_EEEEESH_SI_SH_SI_NS1B_6fusion15FusionCallbacksIS1F_NS1K_17LinearCombinationISH_fSH_fLNS_15FloatRoundStyleE2EEESG_S1J_JEEENS4_5SM1004TMEM4LOAD26SM100_TMEM_LOAD_32dp32b16xESY_NSZ_INS10_ILi2ELi4ELi3EEES13_NSR_INS5_IJS14_S1H_EEENS5_IJS1H_SB_EEEEEEENS4_39AutoVectorizingCopyWithAssumedAlignmentILi128EEENS4_14SM90_TMA_STOREES1Y_S20_S20_EEEvvEEEEvNT_6ParamsE) ;  /* 0xffffff4002707950 */ /* 0x000fea0003c3ffff */
        .weak           $__internal_2_$__cuda_sm10x_tcgen05_guardrail_trap_unallocated_columns_being_dealloced
        .type           $__internal_2_$__cuda_sm10x_tcgen05_guardrail_trap_unallocated_columns_being_dealloced,@function
        .size           $__internal_2_$__cuda_sm10x_tcgen05_guardrail_trap_unallocated_columns_being_dealloced,(.L_x_226 - $__internal_2_$__cuda_sm10x_tcgen05_guardrail_trap_unallocated_columns_being_dealloced)
$__internal_2_$__cuda_sm10x_tcgen05_guardrail_trap_unallocated_columns_being_dealloced:
[----:B------:R-:W-:Y:S05]  /*be40*/  BPT.TRAP 0x1 ;  /* 0x000000040000795c */ /* 0x000fea0000300000 */
[----:B------:R-:W-:-:S04]  /*be50*/  HFMA2 R3, -RZ, RZ, 0, 0 ;  /* 0x00000000ff037431 */ /* 0x000fc800000001ff */
[----:B------:R-:W-:Y:S05]  /*be60*/  RET.REL.NODEC R2 `(_ZN7cutlass13device_kernelINS_4gemm6kernel13GemmUniversalIN4cute5tupleIJiiiiEEENS1_10collective13CollectiveMmaINS1_35MainloopSm100TmaUmmaWarpSpecializedILi6ELi2ELi4ENS5_IJNS4_1CILi1EEESB_SB_EEEEENS5_IJNSA_ILi128EEESE_NSA_ILi32EEEEEENS_10tfloat32_tENS5_IJlSB_lEEESH_SI_NS4_8TiledMMAINS4_8MMA_AtomIJNS4_17SM100_MMA_TF32_SSISH_SH_fLi128ELi128ELNS4_4UMMA5MajorE0ELSN_0ELNSM_7ScaleInE0ELSO_0EEEEEENS4_6LayoutISC_NS5_IJNSA_ILi0EEESS_SS_EEEEENS5_IJNS4_10UnderscoreESV_SV_EEEEENS4_13SM90_TMA_LOADENS4_14ComposedLayoutINS4_7SwizzleILi3ELi4ELi3EEENS4_18smem_ptr_flag_bitsILi32EEENSR_INS5_IJNSA_ILi8EEESF_EEENS5_IJSF_SB_EEEEEEEvNS4_8identityESY_S18_vS19_EENS_8epilogue10collective18CollectiveEpilogueINS1B_23Sm100TmaWarpSpecializedILi4ELi2ELi16ELb1ELb0EEEJSG_NS5_IJNSR_ISE_SB_EENSR_INSA_ILi16EEESB_EEEEESH_SI_SH_SI_NS1B_6fusion15FusionCallbacksIS1F_NS1K_17LinearCombinationISH_fSH_fLNS_15FloatRoundStyleE2EEESG_S1J_JEEENS4_5SM1004TMEM4LOAD26SM100_TMEM_LOAD_32dp32b16xESY_NSZ_INS10_ILi2ELi4ELi3EEES13_NSR_INS5_IJS14_S1H_EEENS5_IJS1H_SB_EEEEEEENS4_39AutoVectorizingCopyWithAssumedAlignmentILi128EEENS4_14SM90_TMA_STOREES1Y_S20_S20_EEEvvEEEEvNT_6ParamsE) ;  /* 0xffffff4002647950 */ /* 0x000fea0003c3ffff */
.L_x_225:
[----:B------:R-:W-:-:S00]  /*be70*/  BRA `(.L_x_225) ;  /* 0xfffffffc00fc7947 */ /* 0x000fc0000383ffff */
[----:B------:R-:W-:-:S00]  /*be80*/  NOP ;  /* 0x0000000000007918 */ /* 0x000fc00000000000 */
[----:B------:R-:W-:-:S00]  /*be90*/  NOP ;  /* 0x0000000000007918 */ /* 0x000fc00000000000 */
[----:B------:R-:W-:-:S00]  /*bea0*/  NOP ;  /* 0x0000000000007918 */ /* 0x000fc00000000000 */
[----:B------:R-:W-:-:S00]  /*beb0*/  NOP ;  /* 0x0000000000007918 */ /* 0x000fc00000000000 */
[----:B------:R-:W-:-:S00]  /*bec0*/  NOP ;  /* 0x0000000000007918 */ /* 0x000fc00000000000 */
[----:B------:R-:W-:-:S00]  /*bed0*/  NOP ;  /* 0x0000000000007918 */ /* 0x000fc00000000000 */
[----:B------:R-:W-:-:S00]  /*bee0*/  NOP ;  /* 0x0000000000007918 */ /* 0x000fc00000000000 */
[----:B------:R-:W-:-:S00]  /*bef0*/  NOP ;  /* 0x0000000000007918 */ /* 0x000fc00000000000 */
.L_x_226:


//--------------------- .nv.global.init           --------------------------
	.section	.nv.global.init,"aw",@progbits
.nv.global.init:
	.type		$str$27,@object
	.size		$str$27,($str$28 - $str$27)
$str$27:
        /*0000*/ 	.byte	0x28, 0x61, 0x64, 0x64, 0x72, 0x65, 0x73, 0x73, 0x20, 0x26, 0x20, 0x6d, 0x61, 0x73, 0x6b, 0x29
        /*0010*/ 	.byte	0x20, 0x3d, 0x3d, 0x20, 0x30, 0x00
	.type		$str$28,@object
	.size		$str$28,($str$26 - $str$28)
$str$28:
        /*0016*/ 	.byte	0x2f, 0x74, 0x6d, 0x70, 0x2f, 0x63, 0x75, 0x74, 0x6c, 0x61, 0x73, 0x73, 0x5f, 0x73, 0x77, 0x65
        /*0026*/ 	.byte	0x65, 0x70, 0x5f, 0x73, 0x72, 0x63, 0x2f, 0x69, 0x6e, 0x63, 0x6c, 0x75, 0x64, 0x65, 0x2f, 0x63
        /*0036*/ 	.byte	0x75, 0x74, 0x65, 0x2f, 0x70, 0x6f, 0x69, 0x6e, 0x74, 0x65, 0x72, 0x5f, 0x66, 0x6c, 0x61, 0x67
        /*0046*/ 	.byte	0x67, 0x65, 0x64, 0x2e, 0x68, 0x70, 0x70, 0x00
	.type		$str$26,@object
	.size		$str$26,($str$25 - $str$26)
$str$26:
        /*004e*/ 	.byte	0x2f, 0x74, 0x6d, 0x70, 0x2f, 0x63, 0x75, 0x74, 0x6c, 0x61, 0x73, 0x73, 0x5f, 0x73, 0x77, 0x65
        /*005e*/ 	.byte	0x65, 0x70, 0x5f, 0x73, 0x72, 0x63, 0x2f, 0x69, 0x6e, 0x63, 0x6c, 0x75, 0x64, 0x65, 0x2f, 0x63
        /*006e*/ 	.byte	0x75, 0x74, 0x65, 0x2f, 0x61, 0x74, 0x6f, 0x6d, 0x2f, 0x63, 0x6f, 0x70, 0x79, 0x5f, 0x74, 0x72
        /*007e*/ 	.byte	0x61, 0x69, 0x74, 0x73, 0x5f, 0x73, 0x6d, 0x31, 0x30, 0x30, 0x2e, 0x68, 0x70, 0x70, 0x00
	.type		$str$25,@object
	.size		$str$25,(__unnamed_1 - $str$25)
$str$25:
        /*008d*/ 	.byte	0x28, 0x28, 0x75, 0x69, 0x6e, 0x74, 0x33, 0x32, 0x5f, 0x74, 0x28, 0x74, 0x68, 0x72, 0x65, 0x61
        /*009d*/ 	.byte	0x64, 0x49, 0x64, 0x78, 0x2e, 0x78, 0x29, 0x20, 0x2f, 0x20, 0x33, 0x32, 0x29, 0x20, 0x25, 0x20
        /*00ad*/ 	.byte	0x34, 0x29, 0x20, 0x3d, 0x3d, 0x20, 0x28, 0x28, 0x28, 0x74, 0x6d, 0x65, 0x6d, 0x5f, 0x61, 0x64
        /*00bd*/ 	.byte	0x64, 0x72, 0x20, 0x3e, 0x3e, 0x20, 0x31, 0x36, 0x29, 0x20, 0x2f, 0x20, 0x33, 0x32, 0x29, 0x20
        /*00cd*/ 	.byte	0x25, 0x20, 0x34, 0x29, 0x00
	.type		__unnamed_1,@object
	.size		__unnamed_1,(__unnamed_2 - __unnamed_1)
__unnamed_1:
        /*00d2*/ 	.byte	0x61, 0x75, 0x74, 0x6f, 0x20, 0x63, 0x75, 0x74, 0x65, 0x3a, 0x3a, 0x61, 0x73, 0x5f, 0x70, 0x6f
        /* <DEDUP_REMOVED lines=24> */
        /*0262*/ 	.byte	0x32, 0x30, 0x34, 0x38, 0x3e, 0x3e, 0x3e, 0x3e, 0x5d, 0x00
	.type		__unnamed_2,@object
	.size		__unnamed_2,(.L_2 - __unnamed_2)
__unnamed_2:
        /* <DEDUP_REMOVED lines=42> */
        /*050c*/ 	.byte	0x3e, 0x5d, 0x00
.L_2:


//--------------------- .nv.shared._ZN7cutlass13device_kernelINS_4gemm6kernel13GemmUniversalIN4cute5tupleIJiiiiEEENS1_10collective13CollectiveMmaINS1_35MainloopSm100TmaUmmaWarpSpecializedILi6ELi2ELi4ENS5_IJNS4_1CILi1EEESB_SB_EEEEENS5_IJNSA_ILi128EEESE_NSA_ILi32EEEEEENS_10tfloat32_tENS5_IJlSB_lEEESH_SI_NS4_8TiledMMAINS4_8MMA_AtomIJNS4_17SM100_MMA_TF32_SSISH_SH_fLi128ELi128ELNS4_4UMMA5MajorE0ELSN_0ELNSM_7ScaleInE0ELSO_0EEEEEENS4_6LayoutISC_NS5_IJNSA_ILi0EEESS_SS_EEEEENS5_IJNS4_10UnderscoreESV_SV_EEEEENS4_13SM90_TMA_LOADENS4_14ComposedLayoutINS4_7SwizzleILi3ELi4ELi3EEENS4_18smem_ptr_flag_bitsILi32EEENSR_INS5_IJNSA_ILi8EEESF_EEENS5_IJSF_SB_EEEEEEEvNS4_8identityESY_S18_vS19_EENS_8epilogue10collective18CollectiveEpilogueINS1B_23Sm100TmaWarpSpecializedILi4ELi2ELi16ELb1ELb0EEEJSG_NS5_IJNSR_ISE_SB_EENSR_INSA_ILi16EEESB_EEEEESH_SI_SH_SI_NS1B_6fusion15FusionCallbacksIS1F_NS1K_17LinearCombinationISH_fSH_fLNS_15FloatRoundStyleE2EEESG_S1J_JEEENS4_5SM1004TMEM4LOAD26SM100_TMEM_LOAD_32dp32b16xESY_NSZ_INS10_ILi2ELi4ELi3EEES13_NSR_INS5_IJS14_S1H_EEENS5_IJS1H_SB_EEEEEEENS4_39AutoVectorizingCopyWithAssumedAlignmentILi128EEENS4_14SM90_TMA_STOREES1Y_S20_S20_EEEvvEEEEvNT_6ParamsE --------------------------
	.section	.nv.shared._ZN7cutlass13device_kernelINS_4gemm6kernel13GemmUniversalIN4cute5tupleIJiiiiEEENS1_10collective13CollectiveMmaINS1_35MainloopSm100TmaUmmaWarpSpecializedILi6ELi2ELi4ENS5_IJNS4_1CILi1EEESB_SB_EEEEENS5_IJNSA_ILi128EEESE_NSA_ILi32EEEEEENS_10tfloat32_tENS5_IJlSB_lEEESH_SI_NS4_8TiledMMAINS4_8MMA_AtomIJNS4_17SM100_MMA_TF32_SSISH_SH_fLi128ELi128ELNS4_4UMMA5MajorE0ELSN_0ELNSM_7ScaleInE0ELSO_0EEEEEENS4_6LayoutISC_NS5_IJNSA_ILi0EEESS_SS_EEEEENS5_IJNS4_10UnderscoreESV_SV_EEEEENS4_13SM90_TMA_LOADENS4_14ComposedLayoutINS4_7SwizzleILi3ELi4ELi3EEENS4_18smem_ptr_flag_bitsILi32EEENSR_INS5_IJNSA_ILi8EEESF_EEENS5_IJSF_SB_EEEEEEEvNS4_8identityESY_S18_vS19_EENS_8epilogue10collective18CollectiveEpilogueINS1B_23Sm100TmaWarpSpecializedILi4ELi2ELi16ELb1ELb0EEEJSG_NS5_IJNSR_ISE_SB_EENSR_INSA_ILi16EEESB_EEEEESH_SI_SH_SI_NS1B_6fusion15FusionCallbacksIS1F_NS1K_17LinearCombinationISH_fSH_fLNS_15FloatRoundStyleE2EEESG_S1J_JEEENS4_5SM1004TMEM4LOAD26SM100_TMEM_LOAD_32dp32b16xESY_NSZ_INS10_ILi2ELi4ELi3EEES13_NSR_INS5_IJS14_S1H_EEENS5_IJS1H_SB_EEEEEEENS4_39AutoVectorizingCopyWithAssumedAlignmentILi128EEENS4_14SM90_TMA_STOREES1Y_S20_S20_EEEvvEEEEvNT_6ParamsE,"aw",@nobits
	.sectionflags	@""
	.align	16
	.zero		1024


//--------------------- .nv.shared.reserved.0     --------------------------
	.section	.nv.shared.reserved.0,"aw",@nobits
	.weak		__nv_reservedSMEM_offset_0_alias
	.size		__nv_reservedSMEM_offset_0_alias, 0, 64
	.other		__nv_reservedSMEM_offset_0_alias,@"STO_CUDA_RESERVED_SHARED STV_DEFAULT"
__nv_reservedSMEM_offset_0_alias:
	.zero		0
.nv.shared.reserved.0:
	.zero		64
	.weak		__nv_reservedSMEM_tcgen05_partition
	.type		__nv_reservedSMEM_tcgen05_partition,@object
	.size		__nv_reservedSMEM_tcgen05_partition,(.L_0 - __nv_reservedSMEM_tcgen05_partition)
__nv_reservedSMEM_tcgen05_partition:
	.zero		32
.L_0:


//--------------------- .nv.global                --------------------------
	.section	.nv.global,"aw",@nobits
.nv.global:
	.type		_ZN39_INTERNAL_4dcdba65_4_k_cu_4f3fdbde_94214cute1_E,@object
	.size		_ZN39_INTERNAL_4dcdba65_4_k_cu_4f3fdbde_94214cute1_E,(_ZN39_INTERNAL_4dcdba65_4_k_cu_4f3fdbde_94214cuda3std3__45__cpo6cbeginE - _ZN39_INTERNAL_4dcdba65_4_k_cu_4f3fdbde_94214cute1_E)
_ZN39_INTERNAL_4dcdba65_4_k_cu_4f3fdbde_94214cute1_E:
	.zero		1
	.type		_ZN39_INTERNAL_4dcdba65_4_k_cu_4f3fdbde_94214cuda3std3__45__cpo6cbeginE,@object
	.size		_ZN39_INTERNAL_4dcdba65_4_k_cu_4f3fdbde_94214cuda3std3__45__cpo6cbeginE,(_ZN39_INTERNAL_4dcdba65_4_k_cu_4f3fdbde_94214cuda3std3__48in_placeE - _ZN39_INTERNAL_4dcdba65_4_k_cu_4f3fdbde_94214cuda3std3__45__cpo6cbeginE)
_ZN39_INTERNAL_4dcdba65_4_k_cu_4f3fdbde_94214cuda3std3__45__cpo6cbeginE:
	.zero		1
	.type		_ZN39_INTERNAL_4dcdba65_4_k_cu_4f3fdbde_94214cuda3std3__48in_placeE,@object
	.size		_ZN39_INTERNAL_4dcdba65_4_k_cu_4f3fdbde_94214cuda3std3__48in_placeE,(_ZN39_INTERNAL_4dcdba65_4_k_cu_4f3fdbde_94214cuda3std6ranges3__45__cpo9iter_moveE - _ZN39_INTERNAL_4dcdba65_4_k_cu_4f3fdbde_94214cuda3std3__48in_placeE)
_ZN39_INTERNAL_4dcdba65_4_k_cu_4f3fdbde_94214cuda3std3__48in_placeE:
	.zero		1
	.type		_ZN39_INTERNAL_4dcdba65_4_k_cu_4f3fdbde_94214cuda3std6ranges3__45__cpo9iter_moveE,@object
	.size		_ZN39_INTERNAL_4dcdba65_4_k_cu_4f3fdbde_94214cuda3std6ranges3__45__cpo9iter_moveE,(_ZN39_INTERNAL_4dcdba65_4_k_cu_4f3fdbde_94214cuda3std3__45__cpo5beginE - _ZN39_INTERNAL_4dcdba65_4_k_cu_4f3fdbde_94214cuda3std6ranges3__45__cpo9iter_moveE)
_ZN39_INTERNAL_4dcdba65_4_k_cu_4f3fdbde_94214cuda3std6ranges3__45__cpo9iter_moveE:
	.zero		1
	.type		_ZN39_INTERNAL_4dcdba65_4_k_cu_4f3fdbde_94214cuda3std3__45__cpo5beginE,@object
	.size		_ZN39_INTERNAL_4dcdba65_4_k_cu_4f3fdbde_94214cuda3std3__45__cpo5beginE,(_ZN39_INTERNAL_4dcdba65_4_k_cu_4f3fdbde_94214cuda3std3__441_GLOBAL__N__4dcdba65_4_k_cu_4f3fdbde_94216ignoreE - _ZN39_INTERNAL_4dcdba65_4_k_cu_4f3fdbde_94214cuda3std3__45__cpo5beginE)
_ZN39_INTERNAL_4dcdba65_4_k_cu_4f3fdbde_94214cuda3std3__45__cpo5beginE:
	.zero		1
	.type		_ZN39_INTERNAL_4dcdba65_4_k_cu_4f3fdbde_94214cuda3std3__441_GLOBAL__N__4dcdba65_4_k_cu_4f3fdbde_94216ignoreE,@object
	.size		_ZN39_INTERNAL_4dcdba65_4_k_cu_4f3fdbde_94214cuda3std3__441_GLOBAL__N__4dcdba65_4_k_cu_4f3fdbde_94216ignoreE,(_ZN39_INTERNAL_4dcdba65_4_k_cu_4f3fdbde_94214cute7productE - _ZN39_INTERNAL_4dcdba65_4_k_cu_4f3fdbde_94214cuda3std3__441_GLOBAL__N__4dcdba65_4_k_cu_4f3fdbde_94216ignoreE)
_ZN39_INTERNAL_4dcdba65_4_k_cu_4f3fdbde_94214cuda3std3__441_GLOBAL__N__4dcdba65_4_k_cu_4f3fdbde_94216ignoreE:
	.zero		1
	.type		_ZN39_INTERNAL_4dcdba65_4_k_cu_4f3fdbde_94214cute7productE,@object
	.size		_ZN39_INTERNAL_4dcdba65_4_k_cu_4f3fdbde_94214cute7productE,(_ZN39_INTERNAL_4dcdba65_4_k_cu_4f3fdbde_94214cuda3std3__45__cpo3endE - _ZN39_INTERNAL_4dcdba65_4_k_cu_4f3fdbde_94214cute7productE)
_ZN39_INTERNAL_4dcdba65_4_k_cu_4f3fdbde_94214cute7productE:
	.zero		1
	.type		_ZN39_INTERNAL_4dcdba65_4_k_cu_4f3fdbde_94214cuda3std3__45__cpo3endE,@object
	.size		_ZN39_INTERNAL_4dcdba65_4_k_cu_4f3fdbde_94214cuda3std3__45__cpo3endE,(_ZN39_INTERNAL_4dcdba65_4_k_cu_4f3fdbde_94214cuda3std3__419piecewise_constructE - _ZN39_INTERNAL_4dcdba65_4_k_cu_4f3fdbde_94214cuda3std3__45__cpo3endE)
_ZN39_INTERNAL_4dcdba65_4_k_cu_4f3fdbde_94214cuda3std3__45__cpo3endE:
	.zero		1
	.type		_ZN39_INTERNAL_4dcdba65_4_k_cu_4f3fdbde_94214cuda3std3__419piecewise_constructE,@object
	.size		_ZN39_INTERNAL_4dcdba65_4_k_cu_4f3fdbde_94214cuda3std3__419piecewise_constructE,(_ZN39_INTERNAL_4dcdba65_4_k_cu_4f3fdbde_94214cuda3std3__45__cpo4cendE - _ZN39_INTERNAL_4dcdba65_4_k_cu_4f3fdbde_94214cuda3std3__419piecewise_constructE)
_ZN39_INTERNAL_4dcdba65_4_k_cu_4f3fdbde_94214cuda3std3__419piecewise_constructE:
	.zero		1
	.type		_ZN39_INTERNAL_4dcdba65_4_k_cu_4f3fdbde_94214cuda3std3__45__cpo4cendE,@object
	.size		_ZN39_INTERNAL_4dcdba65_4_k_cu_4f3fdbde_94214cuda3std3__45__cpo4cendE,(_ZN39_INTERNAL_4dcdba65_4_k_cu_4f3fdbde_94214cuda3std6ranges3__45__cpo4swapE - _ZN39_INTERNAL_4dcdba65_4_k_cu_4f3fdbde_94214cuda3std3__45__cpo4cendE)
_ZN39_INTERNAL_4dcdba65_4_k_cu_4f3fdbde_94214cuda3std3__45__cpo4cendE:
	.zero		1
	.type		_ZN39_INTERNAL_4dcdba65_4_k_cu_4f3fdbde_94214cuda3std6ranges3__45__cpo4swapE,@object
	.size		_ZN39_INTERNAL_4dcdba65_4_k_cu_4f3fdbde_94214cuda3std6ranges3__45__cpo4swapE,(.L_10 - _ZN39_INTERNAL_4dcdba65_4_k_cu_4f3fdbde_94214cuda3std6ranges3__45__cpo4swapE)
_ZN39_INTERNAL_4dcdba65_4_k_cu_4f3fdbde_94214cuda3std6ranges3__45__cpo4swapE:
	.zero		1
.L_10:


//--------------------- .nv.constant0._ZN7cutlass13device_kernelINS_4gemm6kernel13GemmUniversalIN4cute5tupleIJiiiiEEENS1_10collective13CollectiveMmaINS1_35MainloopSm100TmaUmmaWarpSpecializedILi6ELi2ELi4ENS5_IJNS4_1CILi1EEESB_SB_EEEEENS5_IJNSA_ILi128EEESE_NSA_ILi32EEEEEENS_10tfloat32_tENS5_IJlSB_lEEESH_SI_NS4_8TiledMMAINS4_8MMA_AtomIJNS4_17SM100_MMA_TF32_SSISH_SH_fLi128ELi128ELNS4_4UMMA5MajorE0ELSN_0ELNSM_7ScaleInE0ELSO_0EEEEEENS4_6LayoutISC_NS5_IJNSA_ILi0EEESS_SS_EEEEENS5_IJNS4_10UnderscoreESV_SV_EEEEENS4_13SM90_TMA_LOADENS4_14ComposedLayoutINS4_7SwizzleILi3ELi4ELi3EEENS4_18smem_ptr_flag_bitsILi32EEENSR_INS5_IJNSA_ILi8EEESF_EEENS5_IJSF_SB_EEEEEEEvNS4_8identityESY_S18_vS19_EENS_8epilogue10collective18CollectiveEpilogueINS1B_23Sm100TmaWarpSpecializedILi4ELi2ELi16ELb1ELb0EEEJSG_NS5_IJNSR_ISE_SB_EENSR_INSA_ILi16EEESB_EEEEESH_SI_SH_SI_NS1B_6fusion15FusionCallbacksIS1F_NS1K_17LinearCombinationISH_fSH_fLNS_15FloatRoundStyleE2EEESG_S1J_JEEENS4_5SM1004TMEM4LOAD26SM100_TMEM_LOAD_32dp32b16xESY_NSZ_INS10_ILi2ELi4ELi3EEES13_NSR_INS5_IJS14_S1H_EEENS5_IJS1H_SB_EEEEEEENS4_39AutoVectorizingCopyWithAssumedAlignmentILi128EEENS4_14SM90_TMA_STOREES1Y_S20_S20_EEEvvEEEEvNT_6ParamsE --------------------------
	.section	.nv.constant0._ZN7cutlass13device_kernelINS_4gemm6kernel13GemmUniversalIN4cute5tupleIJiiiiEEENS1_10collective13CollectiveMmaINS1_35MainloopSm100TmaUmmaWarpSpecializedILi6ELi2ELi4ENS5_IJNS4_1CILi1EEESB_SB_EEEEENS5_IJNSA_ILi128EEESE_NSA_ILi32EEEEEENS_10tfloat32_tENS5_IJlSB_lEEESH_SI_NS4_8TiledMMAINS4_8MMA_AtomIJNS4_17SM100_MMA_TF32_SSISH_SH_fLi128ELi128ELNS4_4UMMA5MajorE0ELSN_0ELNSM_7ScaleInE0ELSO_0EEEEEENS4_6LayoutISC_NS5_IJNSA_ILi0EEESS_SS_EEEEENS5_IJNS4_10UnderscoreESV_SV_EEEEENS4_13SM90_TMA_LOADENS4_14ComposedLayoutINS4_7SwizzleILi3ELi4ELi3EEENS4_18smem_ptr_flag_bitsILi32EEENSR_INS5_IJNSA_ILi8EEESF_EEENS5_IJSF_SB_EEEEEEEvNS4_8identityESY_S18_vS19_EENS_8epilogue10collective18CollectiveEpilogueINS1B_23Sm100TmaWarpSpecializedILi4ELi2ELi16ELb1ELb0EEEJSG_NS5_IJNSR_ISE_SB_EENSR_INSA_ILi16EEESB_EEEEESH_SI_SH_SI_NS1B_6fusion15FusionCallbacksIS1F_NS1K_17LinearCombinationISH_fSH_fLNS_15FloatRoundStyleE2EEESG_S1J_JEEENS4_5SM1004TMEM4LOAD26SM100_TMEM_LOAD_32dp32b16xESY_NSZ_INS10_ILi2ELi4ELi3EEES13_NSR_INS5_IJS14_S1H_EEENS5_IJS1H_SB_EEEEEEENS4_39AutoVectorizingCopyWithAssumedAlignmentILi128EEENS4_14SM90_TMA_STOREES1Y_S20_S20_EEEvvEEEEvNT_6ParamsE,"a",@progbits
	.sectionflags	@""
	.align	4
.nv.constant0._ZN7cutlass13device_kernelINS_4gemm6kernel13GemmUniversalIN4cute5tupleIJiiiiEEENS1_10collective13CollectiveMmaINS1_35MainloopSm100TmaUmmaWarpSpecializedILi6ELi2ELi4ENS5_IJNS4_1CILi1EEESB_SB_EEEEENS5_IJNSA_ILi128EEESE_NSA_ILi32EEEEEENS_10tfloat32_tENS5_IJlSB_lEEESH_SI_NS4_8TiledMMAINS4_8MMA_AtomIJNS4_17SM100_MMA_TF32_SSISH_SH_fLi128ELi128ELNS4_4UMMA5MajorE0ELSN_0ELNSM_7ScaleInE0ELSO_0EEEEEENS4_6LayoutISC_NS5_IJNSA_ILi0EEESS_SS_EEEEENS5_IJNS4_10UnderscoreESV_SV_EEEEENS4_13SM90_TMA_LOADENS4_14ComposedLayoutINS4_7SwizzleILi3ELi4ELi3EEENS4_18smem_ptr_flag_bitsILi32EEENSR_INS5_IJNSA_ILi8EEESF_EEENS5_IJSF_SB_EEEEEEEvNS4_8identityESY_S18_vS19_EENS_8epilogue10collective18CollectiveEpilogueINS1B_23Sm100TmaWarpSpecializedILi4ELi2ELi16ELb1ELb0EEEJSG_NS5_IJNSR_ISE_SB_EENSR_INSA_ILi16EEESB_EEEEESH_SI_SH_SI_NS1B_6fusion15FusionCallbacksIS1F_NS1K_17LinearCombinationISH_fSH_fLNS_15FloatRoundStyleE2EEESG_S1J_JEEENS4_5SM1004TMEM4LOAD26SM100_TMEM_LOAD_32dp32b16xESY_NSZ_INS10_ILi2ELi4ELi3EEES13_NSR_INS5_IJS14_S1H_EEENS5_IJS1H_SB_EEEEEEENS4_39AutoVectorizingCopyWithAssumedAlignmentILi128EEENS4_14SM90_TMA_STOREES1Y_S20_S20_EEEvvEEEEvNT_6ParamsE:
	.zero		2944


//--------------------- SYMBOLS --------------------------

	.type		.nv.reservedSmem.offset0,@object
	.size		.nv.reservedSmem.offset0,0x4
	.type		.nv.reservedSmem.cap,@object
	.size		.nv.reservedSmem.cap,0x4
	.type		__assertfail,@function
